	.target	sm_90a

	.elftype	@"ET_EXEC"


//--------------------- .note.nv.tkinfo           --------------------------
	.section	.note.nv.tkinfo,"",@"SHT_NOTE"
	.sectionflags	@"SHF_NOTE_NV_TKINFO"
	.tkinfo
        /*0018*/ 	.word	0x00000002
        /*0030*/ 	.string	""
        /*0030*/ 	.string	"ptxas"
        /*0030*/ 	.string	"Cuda compilation tools, release 13.0, V13.0.88"
        /*0030*/ 	.string	"Build cuda_13.0.r13.0/compiler.36424714_0"
        /*0030*/ 	.string	"-arch sm_90a -m 64 "



//--------------------- .note.nv.cuinfo           --------------------------
	.section	.note.nv.cuinfo,"",@"SHT_NOTE"
	.sectionflags	@"SHF_NOTE_NV_CUINFO"
        /*0018*/ 	.short	0x0002
        /*001a*/ 	.short	0x005a
        /*001c*/ 	.short	0x0082
	.zero		2


//--------------------- .nv.info                  --------------------------
	.section	.nv.info,"",@"SHT_CUDA_INFO"
	.align	4


	//----- nvinfo : EIATTR_REGCOUNT
	.align		4
        /*0000*/ 	.byte	0x04, 0x2f
        /*0002*/ 	.short	(.L_15 - .L_14)
	.align		4
.L_14:
        /*0004*/ 	.word	index@(_ZN7cutlass13device_kernelINS_4gemm6kernel13GemmUniversalIN4cute5tupleIJiiiiEEENS1_10collective13CollectiveMmaINS1_34MainloopSm90TmaGmmaWarpSpecializedILi5ENS5_IJNS4_1CILi1EEESB_SB_EEENS1_32KernelTmaWarpSpecializedPingpongEEENS5_IJNSA_ILi64EEENSA_ILi128EEESG_EEENS_6half_tENS5_IJlSB_lEEESI_SJ_NS4_8TiledMMAINS4_8MMA_AtomIJNS4_4SM904GMMA26MMA_64x128x16_F32F16F16_SSILNSN_5MajorE0ELSP_0ELNSN_7ScaleInE1ELSQ_1EEEEEENS4_6LayoutISC_NS5_IJNSA_ILi0EEESU_SU_EEEEENS5_IJNS4_10UnderscoreESX_SX_EEEEENS4_13SM90_TMA_LOADENS4_14ComposedLayoutINS4_7SwizzleILi3ELi4ELi3EEENS4_18smem_ptr_flag_bitsILi16EEENST_INS5_IJNSA_ILi8EEESF_EEENS5_IJSF_SB_EEEEEEEvNS4_8identityES10_S1A_vS1B_EENS_8epilogue10collective6detail29Sm90TmaWarpSpecializedAdapterINS1E_15DefaultEpilogueISI_SJ_SJ_NS1D_6thread17LinearCombinationISI_Li1EffLNS1I_9ScaleType4KindE0ELNS_15FloatRoundStyleE2ESI_EENS1_15EpilogueDefaultEEEEEvvEEEEvNT_6ParamsE)
        /*0008*/ 	.word	0x000000a8


	//----- nvinfo : EIATTR_FRAME_SIZE
	.align		4
.L_15:
        /*000c*/ 	.byte	0x04, 0x11
        /*000e*/ 	.short	(.L_17 - .L_16)
	.align		4
.L_16:
        /*0010*/ 	.word	index@(_ZN7cutlass13device_kernelINS_4gemm6kernel13GemmUniversalIN4cute5tupleIJiiiiEEENS1_10collective13CollectiveMmaINS1_34MainloopSm90TmaGmmaWarpSpecializedILi5ENS5_IJNS4_1CILi1EEESB_SB_EEENS1_32KernelTmaWarpSpecializedPingpongEEENS5_IJNSA_ILi64EEENSA_ILi128EEESG_EEENS_6half_tENS5_IJlSB_lEEESI_SJ_NS4_8TiledMMAINS4_8MMA_AtomIJNS4_4SM904GMMA26MMA_64x128x16_F32F16F16_SSILNSN_5MajorE0ELSP_0ELNSN_7ScaleInE1ELSQ_1EEEEEENS4_6LayoutISC_NS5_IJNSA_ILi0EEESU_SU_EEEEENS5_IJNS4_10UnderscoreESX_SX_EEEEENS4_13SM90_TMA_LOADENS4_14ComposedLayoutINS4_7SwizzleILi3ELi4ELi3EEENS4_18smem_ptr_flag_bitsILi16EEENST_INS5_IJNSA_ILi8EEESF_EEENS5_IJSF_SB_EEEEEEEvNS4_8identityES10_S1A_vS1B_EENS_8epilogue10collective6detail29Sm90TmaWarpSpecializedAdapterINS1E_15DefaultEpilogueISI_SJ_SJ_NS1D_6thread17LinearCombinationISI_Li1EffLNS1I_9ScaleType4KindE0ELNS_15FloatRoundStyleE2ESI_EENS1_15EpilogueDefaultEEEEEvvEEEEvNT_6ParamsE)
        /*0014*/ 	.word	0x00000008


	//----- nvinfo : EIATTR_MIN_STACK_SIZE
	.align		4
.L_17:
        /*0018*/ 	.byte	0x04, 0x12
        /*001a*/ 	.short	(.L_19 - .L_18)
	.align		4
.L_18:
        /*001c*/ 	.word	index@(_ZN7cutlass13device_kernelINS_4gemm6kernel13GemmUniversalIN4cute5tupleIJiiiiEEENS1_10collective13CollectiveMmaINS1_34MainloopSm90TmaGmmaWarpSpecializedILi5ENS5_IJNS4_1CILi1EEESB_SB_EEENS1_32KernelTmaWarpSpecializedPingpongEEENS5_IJNSA_ILi64EEENSA_ILi128EEESG_EEENS_6half_tENS5_IJlSB_lEEESI_SJ_NS4_8TiledMMAINS4_8MMA_AtomIJNS4_4SM904GMMA26MMA_64x128x16_F32F16F16_SSILNSN_5MajorE0ELSP_0ELNSN_7ScaleInE1ELSQ_1EEEEEENS4_6LayoutISC_NS5_IJNSA_ILi0EEESU_SU_EEEEENS5_IJNS4_10UnderscoreESX_SX_EEEEENS4_13SM90_TMA_LOADENS4_14ComposedLayoutINS4_7SwizzleILi3ELi4ELi3EEENS4_18smem_ptr_flag_bitsILi16EEENST_INS5_IJNSA_ILi8EEESF_EEENS5_IJSF_SB_EEEEEEEvNS4_8identityES10_S1A_vS1B_EENS_8epilogue10collective6detail29Sm90TmaWarpSpecializedAdapterINS1E_15DefaultEpilogueISI_SJ_SJ_NS1D_6thread17LinearCombinationISI_Li1EffLNS1I_9ScaleType4KindE0ELNS_15FloatRoundStyleE2ESI_EENS1_15EpilogueDefaultEEEEEvvEEEEvNT_6ParamsE)
        /*0020*/ 	.word	0x00000008
.L_19:


//--------------------- .nv.compat                --------------------------
	.section	.nv.compat,"",@"SHT_CUDA_COMPAT_INFO"
	.align	4
        /*0000*/ 	.byte	0x02, 0x09, 0x01, 0x00, 0x02, 0x02, 0x04, 0x00, 0x02, 0x05, 0x05, 0x00, 0x03, 0x07, 0x01, 0x01
        /*0010*/ 	.byte	0x02, 0x03, 0x01, 0x00, 0x02, 0x06, 0x01, 0x00, 0x04, 0x0b, 0x08, 0x00, 0x00, 0x00, 0x00, 0x00
        /*0020*/ 	.byte	0x00, 0x00, 0x00, 0x00


//--------------------- .nv.info._ZN7cutlass13device_kernelINS_4gemm6kernel13GemmUniversalIN4cute5tupleIJiiiiEEENS1_10collective13CollectiveMmaINS1_34MainloopSm90TmaGmmaWarpSpecializedILi5ENS5_IJNS4_1CILi1EEESB_SB_EEENS1_32KernelTmaWarpSpecializedPingpongEEENS5_IJNSA_ILi64EEENSA_ILi128EEESG_EEENS_6half_tENS5_IJlSB_lEEESI_SJ_NS4_8TiledMMAINS4_8MMA_AtomIJNS4_4SM904GMMA26MMA_64x128x16_F32F16F16_SSILNSN_5MajorE0ELSP_0ELNSN_7ScaleInE1ELSQ_1EEEEEENS4_6LayoutISC_NS5_IJNSA_ILi0EEESU_SU_EEEEENS5_IJNS4_10UnderscoreESX_SX_EEEEENS4_13SM90_TMA_LOADENS4_14ComposedLayoutINS4_7SwizzleILi3ELi4ELi3EEENS4_18smem_ptr_flag_bitsILi16EEENST_INS5_IJNSA_ILi8EEESF_EEENS5_IJSF_SB_EEEEEEEvNS4_8identityES10_S1A_vS1B_EENS_8epilogue10collective6detail29Sm90TmaWarpSpecializedAdapterINS1E_15DefaultEpilogueISI_SJ_SJ_NS1D_6thread17LinearCombinationISI_Li1EffLNS1I_9ScaleType4KindE0ELNS_15FloatRoundStyleE2ESI_EENS1_15EpilogueDefaultEEEEEvvEEEEvNT_6ParamsE --------------------------
	.section	.nv.info._ZN7cutlass13device_kernelINS_4gemm6kernel13GemmUniversalIN4cute5tupleIJiiiiEEENS1_10collective13CollectiveMmaINS1_34MainloopSm90TmaGmmaWarpSpecializedILi5ENS5_IJNS4_1CILi1EEESB_SB_EEENS1_32KernelTmaWarpSpecializedPingpongEEENS5_IJNSA_ILi64EEENSA_ILi128EEESG_EEENS_6half_tENS5_IJlSB_lEEESI_SJ_NS4_8TiledMMAINS4_8MMA_AtomIJNS4_4SM904GMMA26MMA_64x128x16_F32F16F16_SSILNSN_5MajorE0ELSP_0ELNSN_7ScaleInE1ELSQ_1EEEEEENS4_6LayoutISC_NS5_IJNSA_ILi0EEESU_SU_EEEEENS5_IJNS4_10UnderscoreESX_SX_EEEEENS4_13SM90_TMA_LOADENS4_14ComposedLayoutINS4_7SwizzleILi3ELi4ELi3EEENS4_18smem_ptr_flag_bitsILi16EEENST_INS5_IJNSA_ILi8EEESF_EEENS5_IJSF_SB_EEEEEEEvNS4_8identityES10_S1A_vS1B_EENS_8epilogue10collective6detail29Sm90TmaWarpSpecializedAdapterINS1E_15DefaultEpilogueISI_SJ_SJ_NS1D_6thread17LinearCombinationISI_Li1EffLNS1I_9ScaleType4KindE0ELNS_15FloatRoundStyleE2ESI_EENS1_15EpilogueDefaultEEEEEvvEEEEvNT_6ParamsE,"",@"SHT_CUDA_INFO"
	.sectionflags	@""
	.align	4


	//----- nvinfo : EIATTR_CUDA_API_VERSION
	.align		4
        /*0000*/ 	.byte	0x04, 0x37
        /*0002*/ 	.short	(.L_21 - .L_20)
.L_20:
        /*0004*/ 	.word	0x00000082


	//----- nvinfo : EIATTR_KPARAM_INFO
	.align		4
.L_21:
        /*0008*/ 	.byte	0x04, 0x17
        /*000a*/ 	.short	(.L_23 - .L_22)
.L_22:
        /*000c*/ 	.word	0x00000000
        /*0010*/ 	.short	0x0000
        /*0012*/ 	.short	0x0070
        /*0014*/ 	.byte	0x00, 0xf0, 0x01, 0x10


	//----- nvinfo : EIATTR_SPARSE_MMA_MASK
	.align		4
.L_23:
        /*0018*/ 	.byte	0x03, 0x50
        /*001a*/ 	.short	0x0000


	//----- nvinfo : EIATTR_MAXREG_COUNT
	.align		4
        /*001c*/ 	.byte	0x03, 0x1b
        /*001e*/ 	.short	0x00a8


	//----- nvinfo : EIATTR_NUM_BARRIERS
	.align		4
        /*0020*/ 	.byte	0x02, 0x4c
        /*0022*/ 	.byte	0x01
	.zero		1


	//----- nvinfo : EIATTR_EXTERNS
	.align		4
        /*0024*/ 	.byte	0x04, 0x0f
        /*0026*/ 	.short	(.L_25 - .L_24)


	//   ....[0]....
	.align		4
.L_24:
        /*0028*/ 	.word	index@(__assertfail)


	//----- nvinfo : EIATTR_ANNOTATIONS
	.align		4
.L_25:
        /*002c*/ 	.byte	0x04, 0x55
        /*002e*/ 	.short	(.L_27 - .L_26)


	//   ....[0]....
.L_26:
        /*0030*/ 	.word	0x00000001
        /*0034*/ 	.byte	0xf0, 0x0a, 0x00, 0x00, 0x01, 0x00, 0x00, 0x00, 0x10, 0x12, 0x00, 0x00, 0x01, 0x00, 0x00, 0x00
        /*0044*/ 	.byte	0x60, 0x64, 0x00, 0x00, 0x01, 0x00, 0x00, 0x00, 0xe0, 0x70, 0x00, 0x00


	//----- nvinfo : EIATTR_MERCURY_ISA_VERSION
	.align		4
.L_27:
        /*0050*/ 	.byte	0x03, 0x5f
        /*0052*/ 	.short	0x0101


	//----- nvinfo : EIATTR_INT_WARP_WIDE_INSTR_OFFSETS
	.align		4
        /*0054*/ 	.byte	0x04, 0x31
        /*0056*/ 	.short	(.L_29 - .L_28)


	//   ....[0]....
.L_28:
        /*0058*/ 	.word	0x00000410


	//   ....[1]....
        /*005c*/ 	.word	0x00000430


	//   ....[2]....
        /*0060*/ 	.word	0x000004b0


	//   ....[3]....
        /*0064*/ 	.word	0x000004c0


	//   ....[4]....
        /*0068*/ 	.word	0x000004d0


	//   ....[5]....
        /*006c*/ 	.word	0x000004f0


	//   ....[6]....
        /*0070*/ 	.word	0x00000580


	//   ....[7]....
        /*0074*/ 	.word	0x000005a0


	//----- nvinfo : EIATTR_COOP_GROUP_MASK_REGIDS
	.align		4
.L_29:
        /*0078*/ 	.byte	0x04, 0x29
        /*007a*/ 	.short	(.L_31 - .L_30)


	//   ....[0]....
.L_30:
        /*007c*/ 	.word	0xffffffff


	//   ....[1]....
        /*0080*/ 	.word	0xffffffff


	//   ....[2]....
        /*0084*/ 	.word	0xffffffff


	//   ....[3]....
        /*0088*/ 	.word	0xffffffff


	//   ....[4]....
        /*008c*/ 	.word	0xffffffff


	//   ....[5]....
        /*0090*/ 	.word	0xffffffff


	//----- nvinfo : EIATTR_COOP_GROUP_INSTR_OFFSETS
	.align		4
.L_31:
        /*0094*/ 	.byte	0x04, 0x28
        /*0096*/ 	.short	(.L_33 - .L_32)


	//   ....[0]....
.L_32:
        /*0098*/ 	.word	0x00000070


	//   ....[1]....
        /*009c*/ 	.word	0x00000080


	//   ....[2]....
        /*00a0*/ 	.word	0x00000140


	//   ....[3]....
        /*00a4*/ 	.word	0x000002f0


	//   ....[4]....
        /*00a8*/ 	.word	0x00000330


	//   ....[5]....
        /*00ac*/ 	.word	0x00000370


	//----- nvinfo : EIATTR_REG_RECONFIG
	.align		4
.L_33:
        /*00b0*/ 	.byte	0x01, 0x54
	.zero		2


	//----- nvinfo : EIATTR_SYSCALL_OFFSETS
	.align		4
        /*00b4*/ 	.byte	0x04, 0x46
        /*00b6*/ 	.short	(.L_35 - .L_34)


	//   ....[0]....
.L_34:
        /*00b8*/ 	.word	0x00001690


	//----- nvinfo : EIATTR_MBARRIER_INSTR_OFFSETS
	.align		4
.L_35:
        /*00bc*/ 	.byte	0x04, 0x39
        /*00be*/ 	.short	(.L_37 - .L_36)


	//   ....[0]....
.L_36:
        /*00c0*/ 	.word	0x00000240
        /*00c4*/ 	.word	0x000000ff
        /*00c8*/ 	.word	0x00000000
        /*00cc*/ 	.short	0x0100
        /*00ce*/ 	.byte	0x08
	.zero		1


	//   ....[1]....
        /*00d0*/ 	.word	0x00000250
        /*00d4*/ 	.word	0x000000ff
        /*00d8*/ 	.word	0x00000028
        /*00dc*/ 	.short	0x0100
        /*00de*/ 	.byte	0x08
	.zero		1


	//   ....[2]....
        /*00e0*/ 	.word	0x00000260
        /*00e4*/ 	.word	0x000000ff
        /*00e8*/ 	.word	0x00000008
        /*00ec*/ 	.short	0x0100
        /*00ee*/ 	.byte	0x08
	.zero		1


	//   ....[3]....
        /*00f0*/ 	.word	0x00000270
        /*00f4*/ 	.word	0x000000ff
        /*00f8*/ 	.word	0x00000030
        /*00fc*/ 	.short	0x0100
        /*00fe*/ 	.byte	0x08
	.zero		1


	//   ....[4]....
        /*0100*/ 	.word	0x00000280
        /*0104*/ 	.word	0x000000ff
        /*0108*/ 	.word	0x00000010
        /*010c*/ 	.short	0x0100
        /*010e*/ 	.byte	0x08
	.zero		1


	//   ....[5]....
        /*0110*/ 	.word	0x00000290
        /*0114*/ 	.word	0x000000ff
        /*0118*/ 	.word	0x00000038
        /*011c*/ 	.short	0x0100
        /*011e*/ 	.byte	0x08
	.zero		1


	//   ....[6]....
        /*0120*/ 	.word	0x000002a0
        /*0124*/ 	.word	0x000000ff
        /*0128*/ 	.word	0x00000018
        /*012c*/ 	.short	0x0100
        /*012e*/ 	.byte	0x08
	.zero		1


	//   ....[7]....
        /*0130*/ 	.word	0x000002b0
        /*0134*/ 	.word	0x000000ff
        /*0138*/ 	.word	0x00000040
        /*013c*/ 	.short	0x0100
        /*013e*/ 	.byte	0x08
	.zero		1


	//   ....[8]....
        /*0140*/ 	.word	0x000002c0
        /*0144*/ 	.word	0x000000ff
        /*0148*/ 	.word	0x00000020
        /*014c*/ 	.short	0x0100
        /*014e*/ 	.byte	0x08
	.zero		1


	//   ....[9]....
        /*0150*/ 	.word	0x000002d0
        /*0154*/ 	.word	0x000000ff
        /*0158*/ 	.word	0x00000048
        /*015c*/ 	.short	0x0100
        /*015e*/ 	.byte	0x08
	.zero		1


	//   ....[10]....
        /*0160*/ 	.word	0x000005e0
        /*0164*/ 	.word	0x000000ff
        /*0168*/ 	.word	0x00000080
        /*016c*/ 	.short	0x0100
        /*016e*/ 	.byte	0x08
	.zero		1


	//   ....[11]....
        /*0170*/ 	.word	0x00000650
        /*0174*/ 	.word	0x000000ff
        /*0178*/ 	.word	0x00000088
        /*017c*/ 	.short	0x0100
        /*017e*/ 	.byte	0x08
	.zero		1


	//   ....[12]....
        /*0180*/ 	.word	0x00000670
        /*0184*/ 	.word	0x000000ff
        /*0188*/ 	.word	0x00000060
        /*018c*/ 	.short	0x0100
        /*018e*/ 	.byte	0x09
	.zero		1


	//   ....[13]....
        /*0190*/ 	.word	0x00000680
        /*0194*/ 	.word	0x000000ff
        /*0198*/ 	.word	0x00000068
        /*019c*/ 	.short	0x0100
        /*019e*/ 	.byte	0x09
	.zero		1


	//   ....[14]....
        /*01a0*/ 	.word	0x00000690
        /*01a4*/ 	.word	0x000000ff
        /*01a8*/ 	.word	0x00000070
        /*01ac*/ 	.short	0x0100
        /*01ae*/ 	.byte	0x09
	.zero		1


	//   ....[15]....
        /*01b0*/ 	.word	0x000006a0
        /*01b4*/ 	.word	0x000000ff
        /*01b8*/ 	.word	0x00000078
        /*01bc*/ 	.short	0x0100
        /*01be*/ 	.byte	0x09
	.zero		1


	//   ....[16]....
        /*01c0*/ 	.word	0x00001550
        /*01c4*/ 	.word	0x000000ff
        /*01c8*/ 	.word	0xfffffff8
        /*01cc*/ 	.short	0x010a
        /*01ce*/ 	.byte	0x2b
	.zero		1


	//   ....[17]....
        /*01d0*/ 	.word	0x00001710
        /*01d4*/ 	.word	0x00000003
        /*01d8*/ 	.word	0x00000000
        /*01dc*/ 	.short	0x010a
        /*01de*/ 	.byte	0x3f
	.zero		1


	//   ....[18]....
        /*01e0*/ 	.word	0x00001770
        /*01e4*/ 	.word	0x00000003
        /*01e8*/ 	.word	0x00000000
        /*01ec*/ 	.short	0x010a
        /*01ee*/ 	.byte	0x3f
	.zero		1


	//   ....[19]....
        /*01f0*/ 	.word	0x00001c90
        /*01f4*/ 	.word	0x000000ff
        /*01f8*/ 	.word	0x00000000
        /*01fc*/ 	.short	0x010a
        /*01fe*/ 	.byte	0x08
	.zero		1


	//   ....[20]....
        /*0200*/ 	.word	0x00001cd0
        /*0204*/ 	.word	0x000000ff
        /*0208*/ 	.word	0x00000000
        /*020c*/ 	.short	0x010a
        /*020e*/ 	.byte	0x08
	.zero		1


	//   ....[21]....
        /*0210*/ 	.word	0x000020f0
        /*0214*/ 	.word	0x000000ff
        /*0218*/ 	.word	0x00000000
        /*021c*/ 	.short	0x0101
        /*021e*/ 	.byte	0x08
	.zero		1


	//   ....[22]....
        /*0220*/ 	.word	0x000021f0
        /*0224*/ 	.word	0x00000003
        /*0228*/ 	.word	0x00000000
        /*022c*/ 	.short	0x0101
        /*022e*/ 	.byte	0x2e
	.zero		1


	//   ....[23]....
        /*0230*/ 	.word	0x000022c0
        /*0234*/ 	.word	0x000000ff
        /*0238*/ 	.word	0x00000000
        /*023c*/ 	.short	0x0101
        /*023e*/ 	.byte	0x06
	.zero		1


	//   ....[24]....
        /*0240*/ 	.word	0x00002330
        /*0244*/ 	.word	0x000000ff
        /*0248*/ 	.word	0x00000008
        /*024c*/ 	.short	0x010a
        /*024e*/ 	.byte	0x2b
	.zero		1


	//   ....[25]....
        /*0250*/ 	.word	0x000064a0
        /*0254*/ 	.word	0x00000000
        /*0258*/ 	.word	0x00000000
        /*025c*/ 	.short	0x0101
        /*025e*/ 	.byte	0x2e
	.zero		1


	//   ....[26]....
        /*0260*/ 	.word	0x00006d90
        /*0264*/ 	.word	0x0000000b
        /*0268*/ 	.word	0x00000028
        /*026c*/ 	.short	0x010a
        /*026e*/ 	.byte	0x3f
	.zero		1


	//   ....[27]....
        /*0270*/ 	.word	0x00007210
        /*0274*/ 	.word	0x00000006
        /*0278*/ 	.word	0x00000088
        /*027c*/ 	.short	0x0101
        /*027e*/ 	.byte	0x3f
	.zero		1


	//   ....[28]....
        /*0280*/ 	.word	0x00007930
        /*0284*/ 	.word	0x00000007
        /*0288*/ 	.word	0x00000000
        /*028c*/ 	.short	0x010a
        /*028e*/ 	.byte	0x3f
	.zero		1


	//   ....[29]....
        /*0290*/ 	.word	0x000079b0
        /*0294*/ 	.word	0x00000006
        /*0298*/ 	.word	0x00000000
        /*029c*/ 	.short	0x010a
        /*029e*/ 	.byte	0x3f
	.zero		1


	//   ....[30]....
        /*02a0*/ 	.word	0x00007a40
        /*02a4*/ 	.word	0x00000007
        /*02a8*/ 	.word	0x00000000
        /*02ac*/ 	.short	0x010a
        /*02ae*/ 	.byte	0x3f
	.zero		1


	//   ....[31]....
        /*02b0*/ 	.word	0x00007ad0
        /*02b4*/ 	.word	0x00000006
        /*02b8*/ 	.word	0x00000000
        /*02bc*/ 	.short	0x010a
        /*02be*/ 	.byte	0x3f
	.zero		1


	//   ....[32]....
        /*02c0*/ 	.word	0x00007b60
        /*02c4*/ 	.word	0x00000005
        /*02c8*/ 	.word	0x00000000
        /*02cc*/ 	.short	0x010a
        /*02ce*/ 	.byte	0x3f
	.zero		1


	//   ....[33]....
        /*02d0*/ 	.word	0x00007bd0
        /*02d4*/ 	.word	0x00000003
        /*02d8*/ 	.word	0xfffffff8
        /*02dc*/ 	.short	0x010a
        /*02de*/ 	.byte	0x3f
	.zero		1


	//   ....[34]....
        /*02e0*/ 	.word	0x00007c20
        /*02e4*/ 	.word	0x00000003
        /*02e8*/ 	.word	0x00000000
        /*02ec*/ 	.short	0x010a
        /*02ee*/ 	.byte	0x3f
	.zero		1


	//   ....[35]....
        /*02f0*/ 	.word	0x00007c80
        /*02f4*/ 	.word	0x00000004
        /*02f8*/ 	.word	0x00000000
        /*02fc*/ 	.short	0x010a
        /*02fe*/ 	.byte	0x3f
	.zero		1


	//   ....[36]....
        /*0300*/ 	.word	0x00007ce0
        /*0304*/ 	.word	0x00000003
        /*0308*/ 	.word	0x00000008
        /*030c*/ 	.short	0x010a
        /*030e*/ 	.byte	0x3f
	.zero		1


	//   ....[37]....
        /*0310*/ 	.word	0x00007db0
        /*0314*/ 	.word	0x0000000b
        /*0318*/ 	.word	0x00000028
        /*031c*/ 	.short	0x010a
        /*031e*/ 	.byte	0x3f
	.zero		1


	//   ....[38]....
        /*0320*/ 	.word	0x00007e80
        /*0324*/ 	.word	0x00000007
        /*0328*/ 	.word	0x00000000
        /*032c*/ 	.short	0x010a
        /*032e*/ 	.byte	0x3f
	.zero		1


	//   ....[39]....
        /*0330*/ 	.word	0x00007ed0
        /*0334*/ 	.word	0x00000006
        /*0338*/ 	.word	0x00000000
        /*033c*/ 	.short	0x010a
        /*033e*/ 	.byte	0x3f
	.zero		1


	//   ....[40]....
        /*0340*/ 	.word	0x00007f20
        /*0344*/ 	.word	0x00000007
        /*0348*/ 	.word	0x00000000
        /*034c*/ 	.short	0x010a
        /*034e*/ 	.byte	0x3f
	.zero		1


	//   ....[41]....
        /*0350*/ 	.word	0x00007f70
        /*0354*/ 	.word	0x00000006
        /*0358*/ 	.word	0x00000000
        /*035c*/ 	.short	0x010a
        /*035e*/ 	.byte	0x3f
	.zero		1


	//----- nvinfo : EIATTR_NUM_MBARRIERS
	.align		4
.L_37:
        /*0360*/ 	.byte	0x03, 0x38
        /*0362*/ 	.short	0x0010


	//----- nvinfo : EIATTR_EXIT_INSTR_OFFSETS
	.align		4
        /*0364*/ 	.byte	0x04, 0x1c
        /*0366*/ 	.short	(.L_39 - .L_38)


	//   ....[0]....
.L_38:
        /*0368*/ 	.word	0x000011a0


	//   ....[1]....
        /*036c*/ 	.word	0x00001200


	//   ....[2]....
        /*0370*/ 	.word	0x00006ac0


	//   ....[3]....
        /*0374*/ 	.word	0x00006af0


	//   ....[4]....
        /*0378*/ 	.word	0x00007bb0


	//----- nvinfo : EIATTR_MAX_THREADS
	.align		4
.L_39:
        /*037c*/ 	.byte	0x04, 0x05
        /*037e*/ 	.short	(.L_41 - .L_40)
.L_40:
        /*0380*/ 	.word	0x00000180
        /*0384*/ 	.word	0x00000001
        /*0388*/ 	.word	0x00000001


	//----- nvinfo : EIATTR_CRS_STACK_SIZE
	.align		4
.L_41:
        /*038c*/ 	.byte	0x04, 0x1e
        /*038e*/ 	.short	(.L_43 - .L_42)
.L_42:
        /*0390*/ 	.word	0x00000000


	//----- nvinfo : EIATTR_CBANK_PARAM_SIZE
	.align		4
.L_43:
        /*0394*/ 	.byte	0x03, 0x19
        /*0396*/ 	.short	0x0470


	//----- nvinfo : EIATTR_PARAM_CBANK
	.align		4
        /*0398*/ 	.byte	0x04, 0x0a
        /*039a*/ 	.short	(.L_45 - .L_44)
	.align		4
.L_44:
        /*039c*/ 	.word	index@(.nv.constant0._ZN7cutlass13device_kernelINS_4gemm6kernel13GemmUniversalIN4cute5tupleIJiiiiEEENS1_10collective13CollectiveMmaINS1_34MainloopSm90TmaGmmaWarpSpecializedILi5ENS5_IJNS4_1CILi1EEESB_SB_EEENS1_32KernelTmaWarpSpecializedPingpongEEENS5_IJNSA_ILi64EEENSA_ILi128EEESG_EEENS_6half_tENS5_IJlSB_lEEESI_SJ_NS4_8TiledMMAINS4_8MMA_AtomIJNS4_4SM904GMMA26MMA_64x128x16_F32F16F16_SSILNSN_5MajorE0ELSP_0ELNSN_7ScaleInE1ELSQ_1EEEEEENS4_6LayoutISC_NS5_IJNSA_ILi0EEESU_SU_EEEEENS5_IJNS4_10UnderscoreESX_SX_EEEEENS4_13SM90_TMA_LOADENS4_14ComposedLayoutINS4_7SwizzleILi3ELi4ELi3EEENS4_18smem_ptr_flag_bitsILi16EEENST_INS5_IJNSA_ILi8EEESF_EEENS5_IJSF_SB_EEEEEEEvNS4_8identityES10_S1A_vS1B_EENS_8epilogue10collective6detail29Sm90TmaWarpSpecializedAdapterINS1E_15DefaultEpilogueISI_SJ_SJ_NS1D_6thread17LinearCombinationISI_Li1EffLNS1I_9ScaleType4KindE0ELNS_15FloatRoundStyleE2ESI_EENS1_15EpilogueDefaultEEEEEvvEEEEvNT_6ParamsE)
        /*03a0*/ 	.short	0x0210
        /*03a2*/ 	.short	0x0470


	//----- nvinfo : EIATTR_SW_WAR
	.align		4
.L_45:
        /*03a4*/ 	.byte	0x04, 0x36
        /*03a6*/ 	.short	(.L_47 - .L_46)
.L_46:
        /*03a8*/ 	.word	0x00000008
.L_47:


//--------------------- .nv.callgraph             --------------------------
	.section	.nv.callgraph,"",@"SHT_CUDA_CALLGRAPH"
	.align	4
	.sectionentsize	8
	.align		4
        /*0000*/ 	.word	0x00000000
	.align		4
        /*0004*/ 	.word	0xffffffff
	.align		4
        /*0008*/ 	.word	index@(_ZN7cutlass13device_kernelINS_4gemm6kernel13GemmUniversalIN4cute5tupleIJiiiiEEENS1_10collective13CollectiveMmaINS1_34MainloopSm90TmaGmmaWarpSpecializedILi5ENS5_IJNS4_1CILi1EEESB_SB_EEENS1_32KernelTmaWarpSpecializedPingpongEEENS5_IJNSA_ILi64EEENSA_ILi128EEESG_EEENS_6half_tENS5_IJlSB_lEEESI_SJ_NS4_8TiledMMAINS4_8MMA_AtomIJNS4_4SM904GMMA26MMA_64x128x16_F32F16F16_SSILNSN_5MajorE0ELSP_0ELNSN_7ScaleInE1ELSQ_1EEEEEENS4_6LayoutISC_NS5_IJNSA_ILi0EEESU_SU_EEEEENS5_IJNS4_10UnderscoreESX_SX_EEEEENS4_13SM90_TMA_LOADENS4_14ComposedLayoutINS4_7SwizzleILi3ELi4ELi3EEENS4_18smem_ptr_flag_bitsILi16EEENST_INS5_IJNSA_ILi8EEESF_EEENS5_IJSF_SB_EEEEEEEvNS4_8identityES10_S1A_vS1B_EENS_8epilogue10collective6detail29Sm90TmaWarpSpecializedAdapterINS1E_15DefaultEpilogueISI_SJ_SJ_NS1D_6thread17LinearCombinationISI_Li1EffLNS1I_9ScaleType4KindE0ELNS_15FloatRoundStyleE2ESI_EENS1_15EpilogueDefaultEEEEEvvEEEEvNT_6ParamsE)
	.align		4
        /*000c*/ 	.word	index@(__assertfail)
	.align		4
        /*0010*/ 	.word	0x00000000
	.align		4
        /*0014*/ 	.word	0xfffffffe
	.align		4
        /*0018*/ 	.word	0x00000000
	.align		4
        /*001c*/ 	.word	0xfffffffd
	.align		4
        /*0020*/ 	.word	0x00000000
	.align		4
        /*0024*/ 	.word	0xfffffffc


//--------------------- .nv.constant4             --------------------------
	.section	.nv.constant4,"a",@progbits
	.align	8
	.align		8
.nv.constant4:
        /*0000*/ 	.dword	__assertfail
	.align		8
        /*0008*/ 	.dword	__unnamed_1
	.align		8
        /*0010*/ 	.dword	_ZN39_INTERNAL_5876d7f1_4_k_cu_3058a25b_33004cuda3std3__45__cpo5beginE
	.align		8
        /*0018*/ 	.dword	_ZN39_INTERNAL_5876d7f1_4_k_cu_3058a25b_33004cuda3std3__45__cpo3endE
	.align		8
        /*0020*/ 	.dword	_ZN39_INTERNAL_5876d7f1_4_k_cu_3058a25b_33004cuda3std3__45__cpo6cbeginE
	.align		8
        /*0028*/ 	.dword	_ZN39_INTERNAL_5876d7f1_4_k_cu_3058a25b_33004cuda3std3__45__cpo4cendE
	.align		8
        /*0030*/ 	.dword	_ZN39_INTERNAL_5876d7f1_4_k_cu_3058a25b_33004cuda3std3__441_GLOBAL__N__5876d7f1_4_k_cu_3058a25b_33006ignoreE
	.align		8
        /*0038*/ 	.dword	_ZN39_INTERNAL_5876d7f1_4_k_cu_3058a25b_33004cuda3std3__419piecewise_constructE
	.align		8
        /*0040*/ 	.dword	_ZN39_INTERNAL_5876d7f1_4_k_cu_3058a25b_33004cuda3std3__48in_placeE
	.align		8
        /*0048*/ 	.dword	_ZN39_INTERNAL_5876d7f1_4_k_cu_3058a25b_33004cuda3std6ranges3__45__cpo4swapE
	.align		8
        /*0050*/ 	.dword	_ZN39_INTERNAL_5876d7f1_4_k_cu_3058a25b_33004cuda3std6ranges3__45__cpo9iter_moveE
	.align		8
        /*0058*/ 	.dword	_ZN39_INTERNAL_5876d7f1_4_k_cu_3058a25b_33004cute7productE
	.align		8
        /*0060*/ 	.dword	_ZN39_INTERNAL_5876d7f1_4_k_cu_3058a25b_33004cute1_E
	.align		8
        /*0068*/ 	.dword	$str$22
	.align		8
        /*0070*/ 	.dword	$str$23


//--------------------- .text._ZN7cutlass13device_kernelINS_4gemm6kernel13GemmUniversalIN4cute5tupleIJiiiiEEENS1_10collective13CollectiveMmaINS1_34MainloopSm90TmaGmmaWarpSpecializedILi5ENS5_IJNS4_1CILi1EEESB_SB_EEENS1_32KernelTmaWarpSpecializedPingpongEEENS5_IJNSA_ILi64EEENSA_ILi128EEESG_EEENS_6half_tENS5_IJlSB_lEEESI_SJ_NS4_8TiledMMAINS4_8MMA_AtomIJNS4_4SM904GMMA26MMA_64x128x16_F32F16F16_SSILNSN_5MajorE0ELSP_0ELNSN_7ScaleInE1ELSQ_1EEEEEENS4_6LayoutISC_NS5_IJNSA_ILi0EEESU_SU_EEEEENS5_IJNS4_10UnderscoreESX_SX_EEEEENS4_13SM90_TMA_LOADENS4_14ComposedLayoutINS4_7SwizzleILi3ELi4ELi3EEENS4_18smem_ptr_flag_bitsILi16EEENST_INS5_IJNSA_ILi8EEESF_EEENS5_IJSF_SB_EEEEEEEvNS4_8identityES10_S1A_vS1B_EENS_8epilogue10collective6detail29Sm90TmaWarpSpecializedAdapterINS1E_15DefaultEpilogueISI_SJ_SJ_NS1D_6thread17LinearCombinationISI_Li1EffLNS1I_9ScaleType4KindE0ELNS_15FloatRoundStyleE2ESI_EENS1_15EpilogueDefaultEEEEEvvEEEEvNT_6ParamsE --------------------------
	.section	.text._ZN7cutlass13device_kernelINS_4gemm6kernel13GemmUniversalIN4cute5tupleIJiiiiEEENS1_10collective13CollectiveMmaINS1_34MainloopSm90TmaGmmaWarpSpecializedILi5ENS5_IJNS4_1CILi1EEESB_SB_EEENS1_32KernelTmaWarpSpecializedPingpongEEENS5_IJNSA_ILi64EEENSA_ILi128EEESG_EEENS_6half_tENS5_IJlSB_lEEESI_SJ_NS4_8TiledMMAINS4_8MMA_AtomIJNS4_4SM904GMMA26MMA_64x128x16_F32F16F16_SSILNSN_5MajorE0ELSP_0ELNSN_7ScaleInE1ELSQ_1EEEEEENS4_6LayoutISC_NS5_IJNSA_ILi0EEESU_SU_EEEEENS5_IJNS4_10UnderscoreESX_SX_EEEEENS4_13SM90_TMA_LOADENS4_14ComposedLayoutINS4_7SwizzleILi3ELi4ELi3EEENS4_18smem_ptr_flag_bitsILi16EEENST_INS5_IJNSA_ILi8EEESF_EEENS5_IJSF_SB_EEEEEEEvNS4_8identityES10_S1A_vS1B_EENS_8epilogue10collective6detail29Sm90TmaWarpSpecializedAdapterINS1E_15DefaultEpilogueISI_SJ_SJ_NS1D_6thread17LinearCombinationISI_Li1EffLNS1I_9ScaleType4KindE0ELNS_15FloatRoundStyleE2ESI_EENS1_15EpilogueDefaultEEEEEvvEEEEvNT_6ParamsE,"ax",@progbits
	.align	128
.text._ZN7cutlass13device_kernelINS_4gemm6kernel13GemmUniversalIN4cute5tupleIJiiiiEEENS1_10collective13CollectiveMmaINS1_34MainloopSm90TmaGmmaWarpSpecializedILi5ENS5_IJNS4_1CILi1EEESB_SB_EEENS1_32KernelTmaWarpSpecializedPingpongEEENS5_IJNSA_ILi64EEENSA_ILi128EEESG_EEENS_6half_tENS5_IJlSB_lEEESI_SJ_NS4_8TiledMMAINS4_8MMA_AtomIJNS4_4SM904GMMA26MMA_64x128x16_F32F16F16_SSILNSN_5MajorE0ELSP_0ELNSN_7ScaleInE1ELSQ_1EEEEEENS4_6LayoutISC_NS5_IJNSA_ILi0EEESU_SU_EEEEENS5_IJNS4_10UnderscoreESX_SX_EEEEENS4_13SM90_TMA_LOADENS4_14ComposedLayoutINS4_7SwizzleILi3ELi4ELi3EEENS4_18smem_ptr_flag_bitsILi16EEENST_INS5_IJNSA_ILi8EEESF_EEENS5_IJSF_SB_EEEEEEEvNS4_8identityES10_S1A_vS1B_EENS_8epilogue10collective6detail29Sm90TmaWarpSpecializedAdapterINS1E_15DefaultEpilogueISI_SJ_SJ_NS1D_6thread17LinearCombinationISI_Li1EffLNS1I_9ScaleType4KindE0ELNS_15FloatRoundStyleE2ESI_EENS1_15EpilogueDefaultEEEEEvvEEEEvNT_6ParamsE:
        .type           _ZN7cutlass13device_kernelINS_4gemm6kernel13GemmUniversalIN4cute5tupleIJiiiiEEENS1_10collective13CollectiveMmaINS1_34MainloopSm90TmaGmmaWarpSpecializedILi5ENS5_IJNS4_1CILi1EEESB_SB_EEENS1_32KernelTmaWarpSpecializedPingpongEEENS5_IJNSA_ILi64EEENSA_ILi128EEESG_EEENS_6half_tENS5_IJlSB_lEEESI_SJ_NS4_8TiledMMAINS4_8MMA_AtomIJNS4_4SM904GMMA26MMA_64x128x16_F32F16F16_SSILNSN_5MajorE0ELSP_0ELNSN_7ScaleInE1ELSQ_1EEEEEENS4_6LayoutISC_NS5_IJNSA_ILi0EEESU_SU_EEEEENS5_IJNS4_10UnderscoreESX_SX_EEEEENS4_13SM90_TMA_LOADENS4_14ComposedLayoutINS4_7SwizzleILi3ELi4ELi3EEENS4_18smem_ptr_flag_bitsILi16EEENST_INS5_IJNSA_ILi8EEESF_EEENS5_IJSF_SB_EEEEEEEvNS4_8identityES10_S1A_vS1B_EENS_8epilogue10collective6detail29Sm90TmaWarpSpecializedAdapterINS1E_15DefaultEpilogueISI_SJ_SJ_NS1D_6thread17LinearCombinationISI_Li1EffLNS1I_9ScaleType4KindE0ELNS_15FloatRoundStyleE2ESI_EENS1_15EpilogueDefaultEEEEEvvEEEEvNT_6ParamsE,@function
        .size           _ZN7cutlass13device_kernelINS_4gemm6kernel13GemmUniversalIN4cute5tupleIJiiiiEEENS1_10collective13CollectiveMmaINS1_34MainloopSm90TmaGmmaWarpSpecializedILi5ENS5_IJNS4_1CILi1EEESB_SB_EEENS1_32KernelTmaWarpSpecializedPingpongEEENS5_IJNSA_ILi64EEENSA_ILi128EEESG_EEENS_6half_tENS5_IJlSB_lEEESI_SJ_NS4_8TiledMMAINS4_8MMA_AtomIJNS4_4SM904GMMA26MMA_64x128x16_F32F16F16_SSILNSN_5MajorE0ELSP_0ELNSN_7ScaleInE1ELSQ_1EEEEEENS4_6LayoutISC_NS5_IJNSA_ILi0EEESU_SU_EEEEENS5_IJNS4_10UnderscoreESX_SX_EEEEENS4_13SM90_TMA_LOADENS4_14ComposedLayoutINS4_7SwizzleILi3ELi4ELi3EEENS4_18smem_ptr_flag_bitsILi16EEENST_INS5_IJNSA_ILi8EEESF_EEENS5_IJSF_SB_EEEEEEEvNS4_8identityES10_S1A_vS1B_EENS_8epilogue10collective6detail29Sm90TmaWarpSpecializedAdapterINS1E_15DefaultEpilogueISI_SJ_SJ_NS1D_6thread17LinearCombinationISI_Li1EffLNS1I_9ScaleType4KindE0ELNS_15FloatRoundStyleE2ESI_EENS1_15EpilogueDefaultEEEEEvvEEEEvNT_6ParamsE,(.L_x_199 - _ZN7cutlass13device_kernelINS_4gemm6kernel13GemmUniversalIN4cute5tupleIJiiiiEEENS1_10collective13CollectiveMmaINS1_34MainloopSm90TmaGmmaWarpSpecializedILi5ENS5_IJNS4_1CILi1EEESB_SB_EEENS1_32KernelTmaWarpSpecializedPingpongEEENS5_IJNSA_ILi64EEENSA_ILi128EEESG_EEENS_6half_tENS5_IJlSB_lEEESI_SJ_NS4_8TiledMMAINS4_8MMA_AtomIJNS4_4SM904GMMA26MMA_64x128x16_F32F16F16_SSILNSN_5MajorE0ELSP_0ELNSN_7ScaleInE1ELSQ_1EEEEEENS4_6LayoutISC_NS5_IJNSA_ILi0EEESU_SU_EEEEENS5_IJNS4_10UnderscoreESX_SX_EEEEENS4_13SM90_TMA_LOADENS4_14ComposedLayoutINS4_7SwizzleILi3ELi4ELi3EEENS4_18smem_ptr_flag_bitsILi16EEENST_INS5_IJNSA_ILi8EEESF_EEENS5_IJSF_SB_EEEEEEEvNS4_8identityES10_S1A_vS1B_EENS_8epilogue10collective6detail29Sm90TmaWarpSpecializedAdapterINS1E_15DefaultEpilogueISI_SJ_SJ_NS1D_6thread17LinearCombinationISI_Li1EffLNS1I_9ScaleType4KindE0ELNS_15FloatRoundStyleE2ESI_EENS1_15EpilogueDefaultEEEEEvvEEEEvNT_6ParamsE)
        .other          _ZN7cutlass13device_kernelINS_4gemm6kernel13GemmUniversalIN4cute5tupleIJiiiiEEENS1_10collective13CollectiveMmaINS1_34MainloopSm90TmaGmmaWarpSpecializedILi5ENS5_IJNS4_1CILi1EEESB_SB_EEENS1_32KernelTmaWarpSpecializedPingpongEEENS5_IJNSA_ILi64EEENSA_ILi128EEESG_EEENS_6half_tENS5_IJlSB_lEEESI_SJ_NS4_8TiledMMAINS4_8MMA_AtomIJNS4_4SM904GMMA26MMA_64x128x16_F32F16F16_SSILNSN_5MajorE0ELSP_0ELNSN_7ScaleInE1ELSQ_1EEEEEENS4_6LayoutISC_NS5_IJNSA_ILi0EEESU_SU_EEEEENS5_IJNS4_10UnderscoreESX_SX_EEEEENS4_13SM90_TMA_LOADENS4_14ComposedLayoutINS4_7SwizzleILi3ELi4ELi3EEENS4_18smem_ptr_flag_bitsILi16EEENST_INS5_IJNSA_ILi8EEESF_EEENS5_IJSF_SB_EEEEEEEvNS4_8identityES10_S1A_vS1B_EENS_8epilogue10collective6detail29Sm90TmaWarpSpecializedAdapterINS1E_15DefaultEpilogueISI_SJ_SJ_NS1D_6thread17LinearCombinationISI_Li1EffLNS1I_9ScaleType4KindE0ELNS_15FloatRoundStyleE2ESI_EENS1_15EpilogueDefaultEEEEEvvEEEEvNT_6ParamsE,@"STO_CUDA_ENTRY STV_DEFAULT"
_ZN7cutlass13device_kernelINS_4gemm6kernel13GemmUniversalIN4cute5tupleIJiiiiEEENS1_10collective13CollectiveMmaINS1_34MainloopSm90TmaGmmaWarpSpecializedILi5ENS5_IJNS4_1CILi1EEESB_SB_EEENS1_32KernelTmaWarpSpecializedPingpongEEENS5_IJNSA_ILi64EEENSA_ILi128EEESG_EEENS_6half_tENS5_IJlSB_lEEESI_SJ_NS4_8TiledMMAINS4_8MMA_AtomIJNS4_4SM904GMMA26MMA_64x128x16_F32F16F16_SSILNSN_5MajorE0ELSP_0ELNSN_7ScaleInE1ELSQ_1EEEEEENS4_6LayoutISC_NS5_IJNSA_ILi0EEESU_SU_EEEEENS5_IJNS4_10UnderscoreESX_SX_EEEEENS4_13SM90_TMA_LOADENS4_14ComposedLayoutINS4_7SwizzleILi3ELi4ELi3EEENS4_18smem_ptr_flag_bitsILi16EEENST_INS5_IJNSA_ILi8EEESF_EEENS5_IJSF_SB_EEEEEEEvNS4_8identityES10_S1A_vS1B_EENS_8epilogue10collective6detail29Sm90TmaWarpSpecializedAdapterINS1E_15DefaultEpilogueISI_SJ_SJ_NS1D_6thread17LinearCombinationISI_Li1EffLNS1I_9ScaleType4KindE0ELNS_15FloatRoundStyleE2ESI_EENS1_15EpilogueDefaultEEEEEvvEEEEvNT_6ParamsE:
[----:B------:R-:W0:Y:S02]  /*0000*/  LDC R1, c[0x0][0x28] ;  /* 0x00000a00ff017b82 */ /* 0x000e240000000800 */
[----:B0-----:R-:W-:Y:S01]  /*0010*/  VIADD R1, R1, 0xfffffff8 ;  /* 0xfffffff801017836 */ /* 0x001fe20000000000 */
[----:B------:R-:W0:Y:S01]  /*0020*/  S2R R4, SR_TID.X ;  /* 0x0000000000047919 */ /* 0x000e220000002100 */
[----:B------:R-:W-:Y:S01]  /*0030*/  ELECT P0, URZ, PT ;  /* 0x00000000003f782f */ /* 0x000fe20003800000 */
[----:B------:R-:W-:Y:S01]  /*0040*/  BSSY B0, `(.L_x_0) ;  /* 0x000000f000007945 */ /* 0x000fe20003800000 */
[--C-:B0-----:R-:W-:Y:S02]  /*0050*/  SHF.R.U32.HI R0, RZ, 0x5, R4.reuse ;  /* 0x00000005ff007819 */ /* 0x101fe40000011604 */
[----:B------:R-:W-:-:S03]  /*0060*/  SHF.R.U32.HI R5, RZ, 0x7, R4 ;  /* 0x00000007ff057819 */ /* 0x000fc60000011604 */
[----:B------:R-:W0:Y:S04]  /*0070*/  SHFL.IDX PT, R2, R0, RZ, 0x1f ;  /* 0x00001fff00027589 */ /* 0x000e2800000e0000 */
[----:B------:R1:W2:Y:S01]  /*0080*/  SHFL.IDX PT, R7, R5, RZ, 0x1f ;  /* 0x00001fff05077589 */ /* 0x0002a200000e0000 */
[----:B0-----:R-:W-:-:S13]  /*0090*/  ISETP.NE.OR P0, PT, R2, RZ, !P0 ;  /* 0x000000ff0200720c */ /* 0x001fda0004705670 */
[----:B-12---:R-:W-:Y:S05]  /*00a0*/  @P0 BRA `(.L_x_1) ;  /* 0x0000000000200947 */ /* 0x006fea0003800000 */
[----:B------:R-:W-:Y:S02]  /*00b0*/  ULDC.64 UR4, c[0x0][0x198] ;  /* 0x0000660000047ab9 */ /* 0x000fe40000000a00 */
[----:B------:R-:W-:Y:S02]  /*00c0*/  UIADD3 UR6, UP0, UR4, 0xf0, URZ ;  /* 0x000000f004067890 */ /* 0x000fe4000ff1e03f */
[----:B------:R-:W-:Y:S02]  /*00d0*/  UIADD3 UR4, UP1, UR4, 0x1f0, URZ ;  /* 0x000001f004047890 */ /* 0x000fe4000ff3e03f */
[----:B------:R-:W-:Y:S02]  /*00e0*/  UIADD3.X UR7, URZ, UR5, URZ, UP0, !UPT ;  /* 0x000000053f077290 */ /* 0x000fe400087fe43f */
[----:B------:R-:W-:-:S07]  /*00f0*/  UIADD3.X UR5, URZ, UR5, URZ, UP1, !UPT ;  /* 0x000000053f057290 */ /* 0x000fce0008ffe43f */
[----:B------:R0:W-:Y:S02]  /*0100*/  UTMACCTL.PF [UR6] ;  /* 0x00000000060079b9 */ /* 0x0001e40008040000 */
[----:B------:R0:W-:Y:S02]  /*0110*/  UTMACCTL.PF [UR4] ;  /* 0x00000000040079b9 */ /* 0x0001e40008040000 */
[----:B0-----:R-:W-:Y:S01]  /*0120*/  NOP ;  /* 0x0000000000007918 */ /* 0x001fe20000000000 */
.L_x_1:
[----:B------:R-:W-:Y:S05]  /*0130*/  BSYNC B0 ;  /* 0x0000000000007941 */ /* 0x000fea0003800000 */
.L_x_0:
[----:B------:R-:W0:Y:S02]  /*0140*/  SHFL.IDX PT, R3, R0, RZ, 0x1f ;  /* 0x00001fff00037589 */ /* 0x000e2400000e0000 */
[----:B0-----:R-:W-:-:S13]  /*0150*/  ISETP.NE.AND P0, PT, R3, RZ, PT ;  /* 0x000000ff0300720c */ /* 0x001fda0003f05270 */
[----:B------:R-:W-:Y:S05]  /*0160*/  @P0 BRA `(.L_x_2) ;  /* 0x0000000000600947 */ /* 0x000fea0003800000 */
[----:B------:R-:W0:Y:S01]  /*0170*/  S2UR UR8, SR_CgaCtaId ;  /* 0x00000000000879c3 */ /* 0x000e220000008800 */
[----:B------:R-:W-:Y:S01]  /*0180*/  UMOV UR4, 0x400 ;  /* 0x0000040000047882 */ /* 0x000fe20000000000 */
[----:B------:R-:W-:Y:S01]  /*0190*/  UMOV UR5, 0x1 ;  /* 0x0000000100057882 */ /* 0x000fe20000000000 */
[----:B------:R-:W-:Y:S01]  /*01a0*/  UMOV UR6, 0x80 ;  /* 0x0000008000067882 */ /* 0x000fe20000000000 */
[----:B------:R-:W-:Y:S01]  /*01b0*/  ELECT P0, URZ, PT ;  /* 0x00000000003f782f */ /* 0x000fe20003800000 */
[----:B------:R-:W-:-:S04]  /*01c0*/  UIADD3 UR6, -UR6, 0x100000, URZ ;  /* 0x0010000006067890 */ /* 0x000fc8000fffe13f */
[----:B------:R-:W-:Y:S02]  /*01d0*/  USHF.L.U32 UR7, UR6, 0xb, URZ ;  /* 0x0000000b06077899 */ /* 0x000fe4000800063f */
[----:B------:R-:W-:Y:S02]  /*01e0*/  USHF.L.U32 UR6, UR6, 0x1, URZ ;  /* 0x0000000106067899 */ /* 0x000fe4000800063f */
[----:B0-----:R-:W-:Y:S02]  /*01f0*/  ULEA UR8, UR8, UR4, 0x18 ;  /* 0x0000000408087291 */ /* 0x001fe4000f8ec03f */
[----:B------:R-:W-:-:S04]  /*0200*/  UIADD3 UR4, -UR5, 0x100000, URZ ;  /* 0x0010000005047890 */ /* 0x000fc8000fffe13f */
[----:B------:R-:W-:Y:S02]  /*0210*/  USHF.L.U32 UR5, UR4, 0xb, URZ ;  /* 0x0000000b04057899 */ /* 0x000fe4000800063f */
[----:B------:R-:W-:Y:S01]  /*0220*/  USHF.L.U32 UR4, UR4, 0x1, URZ ;  /* 0x0000000104047899 */ /* 0x000fe2000800063f */
[----:B------:R-:W0:Y:S11]  /*0230*/  FENCE.VIEW.ASYNC.S ;  /* 0x00000000000073c6 */ /* 0x000e360000000000 */
[----:B0-----:R0:W1:Y:S01]  /*0240*/  SYNCS.EXCH.64 URZ, [UR8], UR4 ;  /* 0x00000004083f75b2 */ /* 0x0010620008000100 */
[----:B------:R0:W2:Y:S01]  /*0250*/  SYNCS.EXCH.64 URZ, [UR8+0x28], UR6 ;  /* 0x00002806083f75b2 */ /* 0x0000a20008000100 */
[----:B------:R0:W3:Y:S01]  /*0260*/  SYNCS.EXCH.64 URZ, [UR8+0x8], UR4 ;  /* 0x00000804083f75b2 */ /* 0x0000e20008000100 */
[----:B------:R0:W4:Y:S01]  /*0270*/  SYNCS.EXCH.64 URZ, [UR8+0x30], UR6 ;  /* 0x00003006083f75b2 */ /* 0x0001220008000100 */
[----:B------:R0:W0:Y:S01]  /*0280*/  SYNCS.EXCH.64 URZ, [UR8+0x10], UR4 ;  /* 0x00001004083f75b2 */ /* 0x0000220008000100 */
[----:B------:R0:W0:Y:S01]  /*0290*/  SYNCS.EXCH.64 URZ, [UR8+0x38], UR6 ;  /* 0x00003806083f75b2 */ /* 0x0000220008000100 */
[----:B------:R0:W0:Y:S01]  /*02a0*/  SYNCS.EXCH.64 URZ, [UR8+0x18], UR4 ;  /* 0x00001804083f75b2 */ /* 0x0000220008000100 */
[----:B------:R0:W0:Y:S01]  /*02b0*/  SYNCS.EXCH.64 URZ, [UR8+0x40], UR6 ;  /* 0x00004006083f75b2 */ /* 0x0000220008000100 */
[----:B------:R0:W0:Y:S01]  /*02c0*/  SYNCS.EXCH.64 URZ, [UR8+0x20], UR4 ;  /* 0x00002004083f75b2 */ /* 0x0000220008000100 */
[----:B------:R0:W0:Y:S01]  /*02d0*/  SYNCS.EXCH.64 URZ, [UR8+0x48], UR6 ;  /* 0x00004806083f75b2 */ /* 0x0000220008000100 */
[----:B------:R-:W-:Y:S01]  /*02e0*/  NOP ;  /* 0x0000000000007918 */ /* 0x000fe20000000000 */
.L_x_2:
[----:B------:R-:W5:Y:S01]  /*02f0*/  SHFL.IDX PT, R6, R0, RZ, 0x1f ;  /* 0x00001fff00067589 */ /* 0x000f6200000e0000 */
[----:B------:R-:W-:Y:S01]  /*0300*/  ELECT P0, URZ, PT ;  /* 0x00000000003f782f */ /* 0x000fe20003800000 */
[----:B------:R-:W-:Y:S01]  /*0310*/  NOP ;  /* 0x0000000000007918 */ /* 0x000fe20000000000 */
[----:B------:R-:W-:Y:S01]  /*0320*/  ELECT P1, URZ, PT ;  /* 0x00000000003f782f */ /* 0x000fe20003820000 */
[----:B------:R-:W1:Y:S01]  /*0330*/  SHFL.IDX PT, R3, R0, RZ, 0x1f ;  /* 0x00001fff00037589 */ /* 0x000e6200000e0000 */
[----:B0-----:R-:W-:Y:S01]  /*0340*/  UMOV UR4, 0x20 ;  /* 0x0000002000047882 */ /* 0x001fe20000000000 */
[----:B------:R-:W-:Y:S01]  /*0350*/  UMOV UR11, 0x80 ;  /* 0x00000080000b7882 */ /* 0x000fe20000000000 */
[----:B------:R-:W-:Y:S01]  /*0360*/  NOP ;  /* 0x0000000000007918 */ /* 0x000fe20000000000 */
[----:B------:R-:W0:Y:S01]  /*0370*/  SHFL.IDX PT, R5, R5, RZ, 0x1f ;  /* 0x00001fff05057589 */ /* 0x000e2200000e0000 */
[C---:B------:R-:W-:Y:S01]  /*0380*/  VIADD R31, R7.reuse, 0xffffffff ;  /* 0xffffffff071f7836 */ /* 0x040fe20000000000 */
[----:B------:R-:W-:Y:S01]  /*0390*/  ULDC.64 UR36, c[0x0][0x208] ;  /* 0x0000820000247ab9 */ /* 0x000fe20000000a00 */
[----:B------:R-:W-:-:S03]  /*03a0*/  ISETP.NE.AND P2, PT, R7, RZ, PT ;  /* 0x000000ff0700720c */ /* 0x000fc60003f45270 */
[----:B------:R-:W-:Y:S02]  /*03b0*/  ISETP.GE.U32.AND P3, PT, R31, 0x2, PT ;  /* 0x000000021f00780c */ /* 0x000fe40003f66070 */
[----:B-----5:R-:W-:Y:S02]  /*03c0*/  ISETP.NE.OR P0, PT, R6, RZ, !P0 ;  /* 0x000000ff0600720c */ /* 0x020fe40004705670 */
[----:B-1----:R-:W-:Y:S02]  /*03d0*/  ISETP.NE.OR P1, PT, R3, RZ, !P1 ;  /* 0x000000ff0300720c */ /* 0x002fe40004f25670 */
[----:B------:R-:W-:Y:S02]  /*03e0*/  SHF.R.S32.HI R3, RZ, 0x1f, R2 ;  /* 0x0000001fff037819 */ /* 0x000fe40000011402 */
[----:B0-----:R-:W-:Y:S02]  /*03f0*/  R2UR UR43, R5 ;  /* 0x00000000052b72ca */ /* 0x001fe400000e0000 */
[----:B------:R-:W-:-:S05]  /*0400*/  LEA.HI R3, R3, R2, RZ, 0x2 ;  /* 0x0000000203037211 */ /* 0x000fca00078f10ff */
[----:B------:R-:W-:Y:S01]  /*0410*/  VOTEU.ALL UP0, P0 ;  /* 0x00000000003f7886 */ /* 0x000fe20000000000 */
[----:B------:R-:W-:Y:S01]  /*0420*/  LOP3.LUT R3, R3, 0xfffffffc, RZ, 0xc0, !PT ;  /* 0xfffffffc03037812 */ /* 0x000fe200078ec0ff */
[----:B------:R-:W-:-:S03]  /*0430*/  VOTEU.ALL UP1, P1 ;  /* 0x00000000003f7886 */ /* 0x000fc60000820000 */
[----:B------:R-:W0:Y:S01]  /*0440*/  @!UP0 S2UR UR7, SR_CgaCtaId ;  /* 0x00000000000789c3 */ /* 0x000e220000008800 */
[----:B------:R-:W-:Y:S01]  /*0450*/  @!UP0 UMOV UR6, 0x400 ;  /* 0x0000040000068882 */ /* 0x000fe20000000000 */
[----:B------:R-:W-:-:S04]  /*0460*/  @!UP0 UIADD3 UR4, -UR4, 0x100000, URZ ;  /* 0x0010000004048890 */ /* 0x000fc8000fffe13f */
[----:B------:R-:W-:Y:S02]  /*0470*/  @!UP0 USHF.L.U32 UR5, UR4, 0xb, URZ ;  /* 0x0000000b04058899 */ /* 0x000fe4000800063f */
[----:B------:R-:W-:Y:S01]  /*0480*/  @!UP0 USHF.L.U32 UR4, UR4, 0x1, URZ ;  /* 0x0000000104048899 */ /* 0x000fe2000800063f */
[----:B------:R-:W-:Y:S01]  /*0490*/  IMAD.IADD R14, R2, 0x1, -R3 ;  /* 0x00000001020e7824 */ /* 0x000fe200078e0a03 */
[----:B------:R-:W-:Y:S01]  /*04a0*/  @!UP1 UMOV UR9, 0x400 ;  /* 0x0000040000099882 */ /* 0x000fe20000000000 */
[----:B------:R-:W-:Y:S01]  /*04b0*/  VOTEU.ALL UP2, P1 ;  /* 0x00000000003f7886 */ /* 0x000fe20000840000 */
[----:B------:R-:W-:Y:S01]  /*04c0*/  VOTEU.ALL UP3, P1 ;  /* 0x00000000003f7886 */ /* 0x000fe20000860000 */
[----:B------:R-:W-:Y:S01]  /*04d0*/  VOTEU.ALL UP4, P1 ;  /* 0x00000000003f7886 */ /* 0x000fe20000880000 */
[----:B------:R-:W1:Y:S01]  /*04e0*/  @!UP1 S2UR UR10, SR_CgaCtaId ;  /* 0x00000000000a99c3 */ /* 0x000e620000008800 */
[----:B------:R-:W-:Y:S01]  /*04f0*/  VOTEU.ALL UP5, P1 ;  /* 0x00000000003f7886 */ /* 0x000fe200008a0000 */
[----:B------:R-:W-:-:S04]  /*0500*/  SHF.R.S32.HI R3, RZ, 0x1f, R4 ;  /* 0x0000001fff037819 */ /* 0x000fc80000011404 */
[----:B------:R-:W-:-:S04]  /*0510*/  LEA.HI R3, R3, R4, RZ, 0x7 ;  /* 0x0000000403037211 */ /* 0x000fc800078f38ff */
[----:B------:R-:W-:-:S05]  /*0520*/  LOP3.LUT R3, R3, 0xffffff80, RZ, 0xc0, !PT ;  /* 0xffffff8003037812 */ /* 0x000fca00078ec0ff */
[----:B------:R-:W-:Y:S01]  /*0530*/  IMAD.IADD R5, R4, 0x1, -R3 ;  /* 0x0000000104057824 */ /* 0x000fe200078e0a03 */
[----:B0-----:R-:W-:Y:S02]  /*0540*/  @!UP0 ULEA UR8, UR7, UR6, 0x18 ;  /* 0x0000000607088291 */ /* 0x001fe4000f8ec03f */
[----:B------:R-:W-:-:S04]  /*0550*/  @!UP1 UIADD3 UR6, -UR11, 0x100000, URZ ;  /* 0x001000000b069890 */ /* 0x000fc8000fffe13f */
[----:B------:R-:W-:Y:S02]  /*0560*/  @!UP1 USHF.L.U32 UR7, UR6, 0xb, URZ ;  /* 0x0000000b06079899 */ /* 0x000fe4000800063f */
[----:B------:R-:W-:Y:S01]  /*0570*/  @!UP1 USHF.L.U32 UR6, UR6, 0x1, URZ ;  /* 0x0000000106069899 */ /* 0x000fe2000800063f */
[----:B------:R-:W-:Y:S01]  /*0580*/  VOTEU.ALL UP0, P0 ;  /* 0x00000000003f7886 */ /* 0x000fe20000000000 */
[----:B-1----:R-:W-:Y:S01]  /*0590*/  @!UP1 ULEA UR9, UR10, UR9, 0x18 ;  /* 0x000000090a099291 */ /* 0x002fe2000f8ec03f */
[----:B------:R-:W-:Y:S02]  /*05a0*/  VOTEU.ALL UP1, P0 ;  /* 0x00000000003f7886 */ /* 0x000fe40000020000 */
[----:B------:R-:W-:Y:S01]  /*05b0*/  ULDC.64 UR10, c[0x0][0x598] ;  /* 0x00016600000a7ab9 */ /* 0x000fe20000000a00 */
[----:B------:R-:W-:Y:S01]  /*05c0*/  ISETP.NE.AND P0, PT, R14, 0x3, PT ;  /* 0x000000030e00780c */ /* 0x000fe20003f05270 */
[----:B------:R-:W0:Y:S02]  /*05d0*/  FENCE.VIEW.ASYNC.S ;  /* 0x00000000000073c6 */ /* 0x000e240000000000 */
[----:B0-----:R0:W2:Y:S01]  /*05e0*/  @!UP0 SYNCS.EXCH.64 URZ, [UR8+0x80], UR4 ;  /* 0x00008004083f85b2 */ /* 0x0010a20008000100 */
[----:B------:R-:W-:-:S02]  /*05f0*/  ISETP.NE.U32.AND P1, PT, RZ, UR10, PT ;  /* 0x0000000aff007c0c */ /* 0x000fc4000bf25070 */
[----:B------:R-:W-:Y:S02]  /*0600*/  ISETP.EQ.OR P0, PT, R14, RZ, !P0 ;  /* 0x000000ff0e00720c */ /* 0x000fe40004702670 */
[----:B------:R-:W-:Y:S02]  /*0610*/  ISETP.NE.AND.EX P1, PT, RZ, UR11, PT, P1 ;  /* 0x0000000bff007c0c */ /* 0x000fe4000bf25310 */
[----:B------:R-:W-:-:S04]  /*0620*/  ISETP.EQ.AND P0, PT, R7, RZ, P0 ;  /* 0x000000ff0700720c */ /* 0x000fc80000702270 */
[----:B------:R-:W-:-:S04]  /*0630*/  SEL R23, RZ, 0x1, !P0 ;  /* 0x00000001ff177807 */ /* 0x000fc80004000000 */
[----:B------:R-:W-:Y:S01]  /*0640*/  SEL R23, R23, 0x2, P3 ;  /* 0x0000000217177807 */ /* 0x000fe20001800000 */
[----:B------:R0:W2:Y:S01]  /*0650*/  @!UP1 SYNCS.EXCH.64 URZ, [UR8+0x88], UR4 ;  /* 0x00008804083f95b2 */ /* 0x0000a20008000100 */
[----:B------:R-:W-:Y:S01]  /*0660*/  NOP ;  /* 0x0000000000007918 */ /* 0x000fe20000000000 */
[----:B------:R0:W2:Y:S01]  /*0670*/  @!UP2 SYNCS.EXCH.64 URZ, [UR9+0x60], UR6 ;  /* 0x00006006093fa5b2 */ /* 0x0000a20008000100 */
[----:B------:R0:W2:Y:S01]  /*0680*/  @!UP3 SYNCS.EXCH.64 URZ, [UR9+0x68], UR6 ;  /* 0x00006806093fb5b2 */ /* 0x0000a20008000100 */
[----:B------:R0:W2:Y:S01]  /*0690*/  @!UP4 SYNCS.EXCH.64 URZ, [UR9+0x70], UR6 ;  /* 0x00007006093fc5b2 */ /* 0x0000a20008000100 */
[----:B------:R0:W2:Y:S01]  /*06a0*/  @!UP5 SYNCS.EXCH.64 URZ, [UR9+0x78], UR6 ;  /* 0x00007806093fd5b2 */ /* 0x0000a20008000100 */
[----:B------:R-:W-:Y:S01]  /*06b0*/  NOP ;  /* 0x0000000000007918 */ /* 0x000fe20000000000 */
[----:B--234-:R-:W-:Y:S06]  /*06c0*/  BAR.SYNC.DEFER_BLOCKING 0x0 ;  /* 0x0000000000007b1d */ /* 0x01cfec0000010000 */
[----:B0-----:R-:W-:Y:S05]  /*06d0*/  @!P1 BRA `(.L_x_3) ;  /* 0x00000000001c9947 */ /* 0x001fea0003800000 */
[----:B------:R-:W0:Y:S02]  /*06e0*/  LDC.64 R2, c[0x0][0x598] ;  /* 0x00016600ff027b82 */ /* 0x000e240000000a00 */
[----:B0-----:R-:W2:Y:S02]  /*06f0*/  LDG.E.64 R2, desc[UR36][R2.64] ;  /* 0x0000002402027981 */ /* 0x001ea4000c1e1b00 */
[----:B--2---:R-:W-:-:S04]  /*0700*/  ISETP.NE.U32.AND P0, PT, R2, RZ, PT ;  /* 0x000000ff0200720c */ /* 0x004fc80003f05070 */
[----:B------:R-:W-:-:S13]  /*0710*/  ISETP.NE.AND.EX P0, PT, R3, RZ, PT, P0 ;  /* 0x000000ff0300720c */ /* 0x000fda0003f05300 */
[----:B------:R-:W-:Y:S05]  /*0720*/  @!P0 BRA `(.L_x_3) ;  /* 0x0000000000088947 */ /* 0x000fea0003800000 */
[----:B------:R1:W5:Y:S01]  /*0730*/  LD.E R88, desc[UR36][R2.64] ;  /* 0x0000002402587980 */ /* 0x000362000c101900 */
[----:B------:R-:W-:Y:S05]  /*0740*/  BRA `(.L_x_4) ;  /* 0x0000000000247947 */ /* 0x000fea0003800000 */
.L_x_3:
[----:B------:R-:W-:Y:S02]  /*0750*/  ULDC.64 UR4, c[0x0][0x588] ;  /* 0x0001620000047ab9 */ /* 0x000fe40000000a00 */
[----:B------:R-:W-:-:S04]  /*0760*/  ISETP.NE.U32.AND P0, PT, RZ, UR4, PT ;  /* 0x00000004ff007c0c */ /* 0x000fc8000bf05070 */
[----:B------:R-:W-:-:S13]  /*0770*/  ISETP.NE.AND.EX P0, PT, RZ, UR5, PT, P0 ;  /* 0x00000005ff007c0c */ /* 0x000fda000bf05300 */
[----:B------:R-:W-:Y:S05]  /*0780*/  @!P0 BRA `(.L_x_5) ;  /* 0x00000000000c8947 */ /* 0x000fea0003800000 */
[----:B------:R-:W0:Y:S02]  /*0790*/  LDC.64 R88, c[0x0][0x588] ;  /* 0x00016200ff587b82 */ /* 0x000e240000000a00 */
[----:B0-----:R0:W5:Y:S01]  /*07a0*/  LDG.E R88, desc[UR36][R88.64] ;  /* 0x0000002458587981 */ /* 0x001162000c1e1900 */
[----:B------:R-:W-:Y:S05]  /*07b0*/  BRA `(.L_x_4) ;  /* 0x0000000000087947 */ /* 0x000fea0003800000 */
.L_x_5:
[----:B------:R-:W-:Y:S02]  /*07c0*/  ULDC UR4, c[0x0][0x580] ;  /* 0x0001600000047ab9 */ /* 0x000fe40000000800 */
[----:B------:R-:W-:-:S07]  /*07d0*/  IMAD.U32 R88, RZ, RZ, UR4 ;  /* 0x00000004ff587e24 */ /* 0x000fce000f8e00ff */
.L_x_4:
[----:B------:R-:W-:Y:S02]  /*07e0*/  ULDC.64 UR4, c[0x0][0x5a0] ;  /* 0x0001680000047ab9 */ /* 0x000fe40000000a00 */
[----:B------:R-:W-:-:S04]  /*07f0*/  ISETP.NE.U32.AND P0, PT, RZ, UR4, PT ;  /* 0x00000004ff007c0c */ /* 0x000fc8000bf05070 */
[----:B------:R-:W-:-:S13]  /*0800*/  ISETP.NE.AND.EX P0, PT, RZ, UR5, PT, P0 ;  /* 0x00000005ff007c0c */ /* 0x000fda000bf05300 */
[----:B------:R-:W-:Y:S05]  /*0810*/  @!P0 BRA `(.L_x_6) ;  /* 0x00000000001c8947 */ /* 0x000fea0003800000 */
[----:B-1----:R-:W1:Y:S02]  /*0820*/  LDC.64 R2, c[0x0][0x5a0] ;  /* 0x00016800ff027b82 */ /* 0x002e640000000a00 */
[----:B-1----:R-:W2:Y:S02]  /*0830*/  LDG.E.64 R2, desc[UR36][R2.64] ;  /* 0x0000002402027981 */ /* 0x002ea4000c1e1b00 */
[----:B--2---:R-:W-:-:S04]  /*0840*/  ISETP.NE.U32.AND P0, PT, R2, RZ, PT ;  /* 0x000000ff0200720c */ /* 0x004fc80003f05070 */
[----:B------:R-:W-:-:S13]  /*0850*/  ISETP.NE.AND.EX P0, PT, R3, RZ, PT, P0 ;  /* 0x000000ff0300720c */ /* 0x000fda0003f05300 */
[----:B------:R-:W-:Y:S05]  /*0860*/  @!P0 BRA `(.L_x_6) ;  /* 0x0000000000088947 */ /* 0x000fea0003800000 */
[----:B0-----:R2:W5:Y:S01]  /*0870*/  LD.E R89, desc[UR36][R2.64] ;  /* 0x0000002402597980 */ /* 0x001562000c101900 */
[----:B------:R-:W-:Y:S05]  /*0880*/  BRA `(.L_x_7) ;  /* 0x0000000000247947 */ /* 0x000fea0003800000 */
.L_x_6:
[----:B------:R-:W-:Y:S02]  /*0890*/  ULDC.64 UR4, c[0x0][0x590] ;  /* 0x0001640000047ab9 */ /* 0x000fe40000000a00 */
[----:B------:R-:W-:-:S04]  /*08a0*/  ISETP.NE.U32.AND P0, PT, RZ, UR4, PT ;  /* 0x00000004ff007c0c */ /* 0x000fc8000bf05070 */
[----:B------:R-:W-:-:S13]  /*08b0*/  ISETP.NE.AND.EX P0, PT, RZ, UR5, PT, P0 ;  /* 0x00000005ff007c0c */ /* 0x000fda000bf05300 */
[----:B------:R-:W-:Y:S05]  /*08c0*/  @!P0 BRA `(.L_x_8) ;  /* 0x00000000000c8947 */ /* 0x000fea0003800000 */
[----:B-1----:R-:W0:Y:S02]  /*08d0*/  LDC.64 R2, c[0x0][0x590] ;  /* 0x00016400ff027b82 */ /* 0x002e240000000a00 */
[----:B0-----:R0:W5:Y:S01]  /*08e0*/  LDG.E R89, desc[UR36][R2.64] ;  /* 0x0000002402597981 */ /* 0x001162000c1e1900 */
[----:B------:R-:W-:Y:S05]  /*08f0*/  BRA `(.L_x_7) ;  /* 0x0000000000087947 */ /* 0x000fea0003800000 */
.L_x_8:
[----:B------:R-:W-:Y:S02]  /*0900*/  ULDC UR4, c[0x0][0x584] ;  /* 0x0001610000047ab9 */ /* 0x000fe40000000800 */
[----:B0-----:R-:W-:-:S07]  /*0910*/  IMAD.U32 R89, RZ, RZ, UR4 ;  /* 0x00000004ff597e24 */ /* 0x001fce000f8e00ff */
.L_x_7:
[----:B012---:R-:W0:Y:S01]  /*0920*/  LDC R2, c[0x0][0x65c] ;  /* 0x00019700ff027b82 */ /* 0x007e220000000800 */
[----:B------:R-:W1:Y:S01]  /*0930*/  S2R R15, SR_CTAID.Y ;  /* 0x00000000000f7919 */ /* 0x000e620000002600 */
[----:B------:R-:W-:Y:S01]  /*0940*/  ULDC UR6, c[0x0][0x28c] ;  /* 0x0000a30000067ab9 */ /* 0x000fe20000000800 */
[----:B------:R-:W-:Y:S01]  /*0950*/  ISETP.NE.AND P0, PT, R7, 0x2, PT ;  /* 0x000000020700780c */ /* 0x000fe20003f05270 */
[----:B------:R-:W-:Y:S01]  /*0960*/  UIADD3 UR6, UR6, 0x7f, URZ ;  /* 0x0000007f06067890 */ /* 0x000fe2000fffe03f */
[----:B------:R-:W2:Y:S01]  /*0970*/  S2R R6, SR_CTAID.X ;  /* 0x0000000000067919 */ /* 0x000ea20000002500 */
[----:B------:R-:W-:Y:S01]  /*0980*/  UMOV UR38, URZ ;  /* 0x0000003f00267c82 */ /* 0x000fe20008000000 */
[----:B------:R-:W-:Y:S01]  /*0990*/  UMOV UR39, URZ ;  /* 0x0000003f00277c82 */ /* 0x000fe20008000000 */
[----:B------:R-:W-:Y:S01]  /*09a0*/  USHF.R.S32.HI UR7, URZ, 0x1f, UR6 ;  /* 0x0000001f3f077899 */ /* 0x000fe20008011406 */
[----:B------:R-:W-:-:S03]  /*09b0*/  ULDC.64 UR8, c[0x0][0x650] ;  /* 0x0001940000087ab9 */ /* 0x000fc60000000a00 */
[----:B------:R-:W-:-:S04]  /*09c0*/  ULEA.HI UR7, UR7, UR6, URZ, 0x7 ;  /* 0x0000000607077291 */ /* 0x000fc8000f8f383f */
[----:B------:R-:W-:Y:S01]  /*09d0*/  USHF.R.S32.HI UR40, URZ, 0x7, UR7 ;  /* 0x000000073f287899 */ /* 0x000fe20008011407 */
[----:B0-----:R-:W-:-:S13]  /*09e0*/  ISETP.NE.AND P1, PT, R2, 0x1, PT ;  /* 0x000000010200780c */ /* 0x001fda0003f25270 */
[----:B------:R-:W2:Y:S01]  /*09f0*/  @P1 LDC R17, c[0x0][0x10] ;  /* 0x00000400ff111b82 */ /* 0x000ea20000000800 */
[----:B-1----:R-:W-:Y:S02]  /*0a00*/  @P1 IMAD.MOV.U32 R8, RZ, RZ, R15 ;  /* 0x000000ffff081224 */ /* 0x002fe400078e000f */
[----:B------:R-:W-:Y:S02]  /*0a10*/  @P1 IMAD.MOV.U32 R9, RZ, RZ, RZ ;  /* 0x000000ffff091224 */ /* 0x000fe400078e00ff */
[----:B------:R-:W-:-:S03]  /*0a20*/  @P1 IMAD.MOV.U32 R7, RZ, RZ, RZ ;  /* 0x000000ffff071224 */ /* 0x000fc600078e00ff */
[----:B------:R-:W0:Y:S01]  /*0a30*/  @!P1 LDC R3, c[0x0][0xc] ;  /* 0x00000300ff039b82 */ /* 0x000e220000000800 */
[----:B------:R-:W-:Y:S01]  /*0a40*/  ULDC UR4, c[0x0][0xc] ;  /* 0x0000030000047ab9 */ /* 0x000fe20000000800 */
[----:B------:R-:W-:Y:S02]  /*0a50*/  ULDC UR5, c[0x0][0x10] ;  /* 0x0000040000057ab9 */ /* 0x000fe40000000800 */
[----:B------:R-:W-:-:S04]  /*0a60*/  UIMAD.WIDE.U32 UR4, UR4, UR5, URZ ;  /* 0x00000005040472a5 */ /* 0x000fc8000f8e003f */
[----:B------:R-:W1:Y:S01]  /*0a70*/  LDC R0, c[0x0][0x14] ;  /* 0x00000500ff007b82 */ /* 0x000e620000000800 */
[----:B--2---:R-:W-:-:S04]  /*0a80*/  @P1 IMAD.WIDE.U32 R16, R6, R17, R8 ;  /* 0x0000001106101225 */ /* 0x004fc800078e0008 */
[----:B------:R-:W-:Y:S02]  /*0a90*/  @P1 IMAD.IADD R17, R17, 0x1, R7 ;  /* 0x0000000111111824 */ /* 0x000fe400078e0207 */
[----:B------:R-:W-:Y:S02]  /*0aa0*/  IMAD.MOV.U32 R7, RZ, RZ, RZ ;  /* 0x000000ffff077224 */ /* 0x000fe400078e00ff */
[----:B0-----:R-:W-:-:S04]  /*0ab0*/  @!P1 IMAD.WIDE.U32 R8, R3, R15, R6 ;  /* 0x0000000f03089225 */ /* 0x001fc800078e0006 */
[----:B------:R-:W-:Y:S02]  /*0ac0*/  @!P1 IMAD.MOV.U32 R16, RZ, RZ, R8 ;  /* 0x000000ffff109224 */ /* 0x000fe400078e0008 */
[----:B-1----:R-:W-:-:S04]  /*0ad0*/  IMAD.WIDE.U32 R10, R0, UR4, RZ ;  /* 0x00000004000a7c25 */ /* 0x002fc8000f8e00ff */
[----:B------:R-:W-:Y:S01]  /*0ae0*/  IMAD R3, R0, UR5, RZ ;  /* 0x0000000500037c24 */ /* 0x000fe2000f8e02ff */
[----:B------:R0:W-:Y:S01]  /*0af0*/  STL.64 [R1], R10 ;  /* 0x0000000a01007387 */ /* 0x0001e20000100a00 */
[----:B------:R-:W-:Y:S02]  /*0b00*/  @!P1 IMAD.MOV.U32 R17, RZ, RZ, R9 ;  /* 0x000000ffff119224 */ /* 0x000fe400078e0009 */
[----:B------:R-:W-:Y:S01]  /*0b10*/  IMAD.IADD R0, R11, 0x1, R3 ;  /* 0x000000010b007824 */ /* 0x000fe200078e0203 */
[----:B------:R-:W-:Y:S06]  /*0b20*/  @P0 BRA `(.L_x_9) ;  /* 0x0000000000200947 */ /* 0x000fec0003800000 */
[----:B------:R-:W-:Y:S01]  /*0b30*/  UISETP.GE.U32.AND UP0, UPT, UR40, 0x5, UPT ;  /* 0x000000052800788c */ /* 0x000fe2000bf06070 */
[----:B------:R-:W-:Y:S01]  /*0b40*/  IADD3 R16, P0, R16, R10, RZ ;  /* 0x0000000a10107210 */ /* 0x000fe20007f1e0ff */
[----:B------:R-:W-:Y:S01]  /*0b50*/  UIMAD.WIDE.U32 UR4, UR40, -0x33333333, URZ ;  /* 0xcccccccd280478a5 */ /* 0x000fe2000f8e003f */
[----:B------:R-:W-:-:S03]  /*0b60*/  UMOV UR39, URZ ;  /* 0x0000003f00277c82 */ /* 0x000fc60008000000 */
[----:B------:R-:W-:Y:S01]  /*0b70*/  USHF.R.U32.HI UR4, URZ, 0x2, UR5 ;  /* 0x000000023f047899 */ /* 0x000fe20008011605 */
[----:B------:R-:W-:-:S03]  /*0b80*/  IMAD.X R17, R0, 0x1, R17, P0 ;  /* 0x0000000100117824 */ /* 0x000fc600000e0611 */
[----:B------:R-:W-:Y:S02]  /*0b90*/  UIMAD UR38, UR4, -0x5, UR40 ;  /* 0xfffffffb042678a4 */ /* 0x000fe4000f8e0228 */
[----:B------:R-:W-:-:S12]  /*0ba0*/  @UP0 ULOP3.LUT UR39, UR4, 0x1, URZ, 0xc0, !UPT ;  /* 0x0000000104270892 */ /* 0x000fd8000f8ec03f */
.L_x_9:
[----:B------:R-:W-:Y:S01]  /*0bb0*/  ISETP.GE.U32.AND P0, PT, R16, UR8, PT ;  /* 0x0000000810007c0c */ /* 0x000fe2000bf06070 */
[----:B------:R-:W-:Y:S01]  /*0bc0*/  IMAD.MOV.U32 R22, RZ, RZ, -0x1 ;  /* 0xffffffffff167424 */ /* 0x000fe200078e00ff */
[----:B------:R-:W-:Y:S01]  /*0bd0*/  PRMT R3, RZ, 0x7610, R3 ;  /* 0x00007610ff037816 */ /* 0x000fe20000000003 */
[----:B------:R-:W-:Y:S01]  /*0be0*/  IMAD.MOV.U32 R18, RZ, RZ, -0x1 ;  /* 0xffffffffff127424 */ /* 0x000fe200078e00ff */
[----:B------:R-:W-:Y:S01]  /*0bf0*/  ISETP.GE.U32.AND.EX P0, PT, R17, UR9, PT, P0 ;  /* 0x0000000911007c0c */ /* 0x000fe2000bf06100 */
[----:B------:R-:W-:-:S12]  /*0c00*/  IMAD.MOV.U32 R19, RZ, RZ, -0x1 ;  /* 0xffffffffff137424 */ /* 0x000fd800078e00ff */
[----:B------:R-:W-:Y:S05]  /*0c10*/  @P0 BRA `(.L_x_10) ;  /* 0x0000000400580947 */ /* 0x000fea0003800000 */
[----:B------:R-:W1:Y:S01]  /*0c20*/  LDC.64 R20, c[0x0][0x628] ;  /* 0x00018a00ff147b82 */ /* 0x000e620000000a00 */
[----:B------:R-:W-:Y:S02]  /*0c30*/  IMAD.MOV.U32 R8, RZ, RZ, R16 ;  /* 0x000000ffff087224 */ /* 0x000fe400078e0010 */
[----:B------:R-:W-:-:S05]  /*0c40*/  IMAD.MOV.U32 R9, RZ, RZ, R17 ;  /* 0x000000ffff097224 */ /* 0x000fca00078e0011 */
[----:B------:R-:W2:Y:S08]  /*0c50*/  LDC R18, c[0x0][0x630] ;  /* 0x00018c00ff127b82 */ /* 0x000eb00000000800 */
[----:B------:R-:W3:Y:S01]  /*0c60*/  LDC.64 R24, c[0x0][0x620] ;  /* 0x00018800ff187b82 */ /* 0x000ee20000000a00 */
[----:B-1----:R-:W-:-:S04]  /*0c70*/  ISETP.NE.U32.AND P0, PT, R20, RZ, PT ;  /* 0x000000ff1400720c */ /* 0x002fc80003f05070 */
[----:B------:R-:W-:-:S13]  /*0c80*/  ISETP.NE.AND.EX P0, PT, R21, RZ, PT, P0 ;  /* 0x000000ff1500720c */ /* 0x000fda0003f05300 */
[----:B--23--:R-:W-:Y:S05]  /*0c90*/  @!P0 BRA `(.L_x_11) ;  /* 0x0000000000288947 */ /* 0x00cfea0003800000 */
[----:B------:R-:W1:Y:S02]  /*0ca0*/  LDC R3, c[0x0][0x634] ;  /* 0x00018d00ff037b82 */ /* 0x000e640000000800 */
[----:B-1----:R-:W-:-:S05]  /*0cb0*/  IADD3 R3, P0, R16, R3, RZ ;  /* 0x0000000310037210 */ /* 0x002fca0007f1e0ff */
[----:B------:R-:W-:-:S04]  /*0cc0*/  IMAD.X R19, RZ, RZ, R17, P0 ;  /* 0x000000ffff137224 */ /* 0x000fc800000e0611 */
[----:B------:R-:W-:-:S04]  /*0cd0*/  IMAD.WIDE.U32 R8, R19, R20, RZ ;  /* 0x0000001413087225 */ /* 0x000fc800078e00ff */
[----:B0-----:R-:W-:-:S04]  /*0ce0*/  IMAD.WIDE.U32 R10, P0, R3, R21, R8 ;  /* 0x00000015030a7225 */ /* 0x001fc80007800008 */
[----:B------:R-:W-:-:S04]  /*0cf0*/  IMAD.WIDE.U32 R8, R3, R20, RZ ;  /* 0x0000001403087225 */ /* 0x000fc800078e00ff */
[----:B------:R-:W-:Y:S01]  /*0d00*/  IMAD.X R13, RZ, RZ, RZ, P0 ;  /* 0x000000ffff0d7224 */ /* 0x000fe200000e06ff */
[----:B------:R-:W-:Y:S01]  /*0d10*/  IADD3 RZ, P0, R9, R10, RZ ;  /* 0x0000000a09ff7210 */ /* 0x000fe20007f1e0ff */
[----:B------:R-:W-:-:S04]  /*0d20*/  IMAD.MOV.U32 R12, RZ, RZ, R11 ;  /* 0x000000ffff0c7224 */ /* 0x000fc800078e000b */
[----:B------:R-:W-:-:S08]  /*0d30*/  IMAD.WIDE.U32.X R8, R19, R21, R12, P0 ;  /* 0x0000001513087225 */ /* 0x000fd000000e040c */
.L_x_11:
[-CC-:B------:R-:W-:Y:S01]  /*0d40*/  SHF.R.U64 R30, R8, R18.reuse, R9.reuse ;  /* 0x00000012081e7219 */ /* 0x180fe20000001209 */
[----:B------:R-:W1:Y:S01]  /*0d50*/  LDC R12, c[0x0][0x618] ;  /* 0x00018600ff0c7b82 */ /* 0x000e620000000800 */
[----:B------:R-:W-:Y:S01]  /*0d60*/  SHF.R.U32.HI R7, RZ, R18, R9 ;  /* 0x00000012ff077219 */ /* 0x000fe20000011609 */
[----:B------:R-:W-:Y:S01]  /*0d70*/  ULDC UR4, c[0x0][0x150] ;  /* 0x0000540000047ab9 */ /* 0x000fe20000000800 */
[----:B0-----:R-:W-:Y:S02]  /*0d80*/  IADD3 R11, P0, RZ, -R30, RZ ;  /* 0x8000001eff0b7210 */ /* 0x001fe40007f1e0ff */
[----:B------:R-:W-:-:S03]  /*0d90*/  I2FP.F32.U32 R3, R6 ;  /* 0x0000000600037245 */ /* 0x000fc60000201000 */
[----:B------:R-:W0:Y:S01]  /*0da0*/  LDC.64 R26, c[0x0][0x640] ;  /* 0x00019000ff1a7b82 */ /* 0x000e220000000a00 */
[----:B------:R-:W-:Y:S02]  /*0db0*/  IMAD.X R13, RZ, RZ, ~R7, P0 ;  /* 0x000000ffff0d7224 */ /* 0x000fe400000e0e07 */
[----:B------:R-:W-:Y:S01]  /*0dc0*/  FMUL R3, R3, UR4 ;  /* 0x0000000403037c20 */ /* 0x000fe20008400000 */
[----:B------:R-:W-:Y:S01]  /*0dd0*/  IMAD.WIDE.U32 R8, R11, R24, R16 ;  /* 0x000000180b087225 */ /* 0x000fe200078e0010 */
[----:B------:R-:W-:-:S03]  /*0de0*/  ULDC UR4, c[0x0][0x154] ;  /* 0x0000550000047ab9 */ /* 0x000fc60000000800 */
[----:B------:R-:W-:Y:S01]  /*0df0*/  IMAD R10, R13, R24, RZ ;  /* 0x000000180d0a7224 */ /* 0x000fe200078e02ff */
[----:B------:R-:W2:Y:S01]  /*0e00*/  LDC R7, c[0x0][0x144] ;  /* 0x00005100ff077b82 */ /* 0x000ea20000000800 */
[----:B------:R-:W3:Y:S02]  /*0e10*/  F2I.U32.TRUNC.NTZ R3, R3 ;  /* 0x0000000300037305 */ /* 0x000ee4000020f000 */
[----:B------:R-:W-:-:S04]  /*0e20*/  IMAD R11, R11, R25, R10 ;  /* 0x000000190b0b7224 */ /* 0x000fc800078e020a */
[----:B------:R-:W-:Y:S01]  /*0e30*/  IMAD.IADD R9, R9, 0x1, R11 ;  /* 0x0000000109097824 */ /* 0x000fe200078e020b */
[----:B------:R-:W4:Y:S01]  /*0e40*/  LDC R18, c[0x0][0x608] ;  /* 0x00018200ff127b82 */ /* 0x000f220000000800 */
[----:B------:R-:W-:-:S03]  /*0e50*/  IMAD.MOV.U32 R11, RZ, RZ, -0x1 ;  /* 0xffffffffff0b7424 */ /* 0x000fc600078e00ff */
[-C--:B-1----:R-:W-:Y:S02]  /*0e60*/  SHF.R.U64 R22, R8, R12.reuse, R9 ;  /* 0x0000000c08167219 */ /* 0x082fe40000001209 */
[----:B------:R-:W-:Y:S02]  /*0e70*/  I2FP.F32.U32 R8, R15 ;  /* 0x0000000f00087245 */ /* 0x000fe40000201000 */
[----:B------:R-:W1:Y:S01]  /*0e80*/  LDC R24, c[0x0][0x658] ;  /* 0x00019600ff187b82 */ /* 0x000e620000000800 */
[----:B0-----:R-:W-:Y:S01]  /*0e90*/  ISETP.NE.U32.AND P0, PT, R26, RZ, PT ;  /* 0x000000ff1a00720c */ /* 0x001fe20003f05070 */
[----:B---3--:R-:W-:Y:S01]  /*0ea0*/  IMAD.MOV R10, RZ, RZ, -R3 ;  /* 0x000000ffff0a7224 */ /* 0x008fe200078e0a03 */
[----:B------:R-:W-:Y:S01]  /*0eb0*/  SHF.R.U32.HI R9, RZ, R12, R9 ;  /* 0x0000000cff097219 */ /* 0x000fe20000011609 */
[----:B------:R-:W-:Y:S01]  /*0ec0*/  FMUL R8, R8, UR4 ;  /* 0x0000000408087c20 */ /* 0x000fe20008400000 */
[----:B------:R-:W-:-:S03]  /*0ed0*/  ISETP.NE.AND.EX P0, PT, R27, RZ, PT, P0 ;  /* 0x000000ff1b00720c */ /* 0x000fc60003f05300 */
[----:B------:R-:W0:Y:S01]  /*0ee0*/  LDC R20, c[0x0][0x148] ;  /* 0x00005200ff147b82 */ /* 0x000e220000000800 */
[----:B--2---:R-:W-:-:S07]  /*0ef0*/  IMAD R3, R7, R10, R6 ;  /* 0x0000000a07037224 */ /* 0x004fce00078e0206 */
[----:B------:R-:W2:Y:S01]  /*0f00*/  LDC R21, c[0x0][0x600] ;  /* 0x00018000ff157b82 */ /* 0x000ea20000000800 */
[-CC-:B----4-:R-:W-:Y:S02]  /*0f10*/  SHF.R.U64 R32, R22, R18.reuse, R9.reuse ;  /* 0x0000001216207219 */ /* 0x190fe40000001209 */
[----:B------:R-:W-:Y:S01]  /*0f20*/  SHF.R.U32.HI R7, RZ, R18, R9 ;  /* 0x00000012ff077219 */ /* 0x000fe20000011609 */
[----:B------:R-:W-:Y:S01]  /*0f30*/  IMAD.MOV.U32 R9, RZ, RZ, 0x1 ;  /* 0x00000001ff097424 */ /* 0x000fe200078e00ff */
[----:B------:R3:W4:Y:S03]  /*0f40*/  F2I.U32.TRUNC.NTZ R18, R8 ;  /* 0x0000000800127305 */ /* 0x000726000020f000 */
[----:B------:R-:W0:Y:S01]  /*0f50*/  LDC R25, c[0x0][0x648] ;  /* 0x00019200ff197b82 */ /* 0x000e220000000800 */
[-C--:B-1----:R-:W-:Y:S02]  /*0f60*/  SHF.L.U32 R6, R11, R24.reuse, RZ ;  /* 0x000000180b067219 */ /* 0x082fe400000006ff */
[----:B------:R-:W-:-:S02]  /*0f70*/  SHF.R.U64 R34, R32, R24, R7 ;  /* 0x0000001820227219 */ /* 0x000fc40000001207 */
[----:B------:R-:W-:Y:S02]  /*0f80*/  LOP3.LUT R13, RZ, R6, RZ, 0x33, !PT ;  /* 0x00000006ff0d7212 */ /* 0x000fe400078e33ff */
[-C--:B------:R-:W-:Y:S01]  /*0f90*/  SHF.R.U32.HI R7, RZ, R24.reuse, R7 ;  /* 0x00000018ff077219 */ /* 0x080fe20000011607 */
[----:B------:R-:W1:Y:S01]  /*0fa0*/  LDC R29, c[0x0][0x638] ;  /* 0x00018e00ff1d7b82 */ /* 0x000e620000000800 */
[----:B------:R-:W-:Y:S01]  /*0fb0*/  SHF.L.U32 R12, R9, R24, RZ ;  /* 0x00000018090c7219 */ /* 0x000fe200000006ff */
[----:B------:R-:W-:-:S06]  /*0fc0*/  IMAD.MOV.U32 R6, RZ, RZ, R34 ;  /* 0x000000ffff067224 */ /* 0x000fcc00078e0022 */
[----:B------:R-:W0:Y:S01]  /*0fd0*/  LDC R28, c[0x0][0x610] ;  /* 0x00018400ff1c7b82 */ /* 0x000e220000000800 */
[----:B---34-:R-:W-:Y:S05]  /*0fe0*/  @!P0 BRA `(.L_x_12) ;  /* 0x0000000000288947 */ /* 0x018fea0003800000 */
[----:B------:R-:W3:Y:S02]  /*0ff0*/  LDC R11, c[0x0][0x64c] ;  /* 0x00019300ff0b7b82 */ /* 0x000ee40000000800 */
[----:B---3--:R-:W-:-:S05]  /*1000*/  IADD3 R11, P0, R34, R11, RZ ;  /* 0x0000000b220b7210 */ /* 0x008fca0007f1e0ff */
[----:B------:R-:W-:-:S04]  /*1010*/  IMAD.X R19, RZ, RZ, R7, P0 ;  /* 0x000000ffff137224 */ /* 0x000fc800000e0607 */
[----:B------:R-:W-:-:S04]  /*1020*/  IMAD.WIDE.U32 R6, R19, R26, RZ ;  /* 0x0000001a13067225 */ /* 0x000fc800078e00ff */
[----:B------:R-:W-:-:S04]  /*1030*/  IMAD.WIDE.U32 R8, P0, R11, R27, R6 ;  /* 0x0000001b0b087225 */ /* 0x000fc80007800006 */
[----:B------:R-:W-:-:S04]  /*1040*/  IMAD.WIDE.U32 R6, R11, R26, RZ ;  /* 0x0000001a0b067225 */ /* 0x000fc800078e00ff */
[----:B------:R-:W-:Y:S01]  /*1050*/  IMAD.X R11, RZ, RZ, RZ, P0 ;  /* 0x000000ffff0b7224 */ /* 0x000fe200000e06ff */
[----:B------:R-:W-:Y:S01]  /*1060*/  IADD3 RZ, P0, R7, R8, RZ ;  /* 0x0000000807ff7210 */ /* 0x000fe20007f1e0ff */
[----:B------:R-:W-:-:S04]  /*1070*/  IMAD.MOV.U32 R10, RZ, RZ, R9 ;  /* 0x000000ffff0a7224 */ /* 0x000fc800078e0009 */
[----:B------:R-:W-:-:S08]  /*1080*/  IMAD.WIDE.U32.X R6, R19, R27, R10, P0 ;  /* 0x0000001b13067225 */ /* 0x000fd000000e040a */
.L_x_12:
[----:B0-----:R-:W-:Y:S01]  /*1090*/  SHF.R.U64 R6, R6, R25, R7 ;  /* 0x0000001906067219 */ /* 0x001fe20000001207 */
[----:B--2---:R-:W-:Y:S01]  /*10a0*/  VIADD R7, R21, 0xffffffff ;  /* 0xffffffff15077836 */ /* 0x004fe20000000000 */
[----:B------:R-:W-:Y:S01]  /*10b0*/  LOP3.LUT R13, R32, R13, RZ, 0xc0, !PT ;  /* 0x0000000d200d7212 */ /* 0x000fe200078ec0ff */
[----:B------:R-:W-:Y:S02]  /*10c0*/  IMAD.MOV R18, RZ, RZ, -R18 ;  /* 0x000000ffff127224 */ /* 0x000fe400078e0a12 */
[----:B------:R-:W-:Y:S01]  /*10d0*/  IMAD.MOV R8, RZ, RZ, -R6 ;  /* 0x000000ffff087224 */ /* 0x000fe200078e0a06 */
[----:B------:R-:W-:Y:S01]  /*10e0*/  LOP3.LUT R7, R22, R7, RZ, 0xc0, !PT ;  /* 0x0000000716077212 */ /* 0x000fe200078ec0ff */
[----:B------:R-:W-:Y:S02]  /*10f0*/  IMAD R12, R12, R6, R13 ;  /* 0x000000060c0c7224 */ /* 0x000fe400078e020d */
[----:B------:R-:W-:Y:S02]  /*1100*/  @P1 IMAD R3, R20, R18, R15 ;  /* 0x0000001214031224 */ /* 0x000fe400078e020f */
[----:B-1----:R-:W-:-:S02]  /*1110*/  IMAD R6, R8, R29, R34 ;  /* 0x0000001d08067224 */ /* 0x002fc400078e0222 */
[----:B------:R-:W-:Y:S02]  /*1120*/  IMAD R22, R12, R28, R3 ;  /* 0x0000001c0c167224 */ /* 0x000fe400078e0203 */
[----:B------:R-:W-:Y:S02]  /*1130*/  IMAD R7, R6, R21, R7 ;  /* 0x0000001506077224 */ /* 0x000fe400078e0207 */
[----:B------:R-:W-:Y:S02]  /*1140*/  IMAD.MOV.U32 R3, RZ, RZ, 0x1 ;  /* 0x00000001ff037424 */ /* 0x000fe400078e00ff */
[----:B------:R-:W-:Y:S01]  /*1150*/  IMAD.MOV.U32 R19, RZ, RZ, R30 ;  /* 0x000000ffff137224 */ /* 0x000fe200078e001e */
[----:B------:R-:W-:Y:S02]  /*1160*/  SEL R18, R7, R22, !P1 ;  /* 0x0000001607127207 */ /* 0x000fe40004800000 */
[----:B------:R-:W-:-:S07]  /*1170*/  SEL R22, R22, R7, !P1 ;  /* 0x0000000716167207 */ /* 0x000fce0004800000 */
.L_x_10:
[----:B------:R-:W-:Y:S05]  /*1180*/  @!P2 BRA `(.L_x_13) ;  /* 0x000000580050a947 */ /* 0x000fea0003800000 */
[----:B------:R-:W-:-:S13]  /*1190*/  ISETP.GT.U32.AND P0, PT, R31, 0x1, PT ;  /* 0x000000011f00780c */ /* 0x000fda0003f04070 */
[----:B------:R-:W-:Y:S05]  /*11a0*/  @P0 EXIT ;  /* 0x000000000000094d */ /* 0x000fea0003800000 */
.L_x_14:
[----:B------:R-:W-:-:S08]  /*11b0*/  NOP ;  /* 0x0000000000007918 */ /* 0x000fd00000000000 */
[----:B------:R-:W1:Y:S02]  /*11c0*/  USETMAXREG.TRY_ALLOC.CTAPOOL UP0, 0xe8 ;  /* 0x000000e8000079c8 */ /* 0x000e640008000600 */
[----:B-1----:R-:W-:-:S13]  /*11d0*/  PLOP3.LUT P0, PT, PT, PT, UP0, 0x80, 0x0 ;  /* 0x000000000000781c */ /* 0x002fda0003f0f008 */
[----:B------:R-:W-:Y:S05]  /*11e0*/  @!P0 BRA `(.L_x_14) ;  /* 0xfffffffc00f08947 */ /* 0x000fea000383ffff */
[----:B------:R-:W-:-:S13]  /*11f0*/  LOP3.LUT P0, RZ, R3, 0xff, RZ, 0xc0, !PT ;  /* 0x000000ff03ff7812 */ /* 0x000fda000780c0ff */
[----:B------:R-:W-:Y:S05]  /*1200*/  @!P0 EXIT ;  /* 0x000000000000894d */ /* 0x000fea0003800000 */
[----:B------:R-:W2:Y:S01]  /*1210*/  LDL.64 R8, [R1] ;  /* 0x0000000001087983 */ /* 0x000ea20000100a00 */
[----:B------:R-:W-:Y:S01]  /*1220*/  SHF.R.S32.HI R4, RZ, 0x1f, R5 ;  /* 0x0000001fff047819 */ /* 0x000fe20000011405 */
[----:B------:R-:W1:Y:S01]  /*1230*/  S2UR UR4, SR_CgaCtaId ;  /* 0x00000000000479c3 */ /* 0x000e620000008800 */
[----:B------:R-:W-:Y:S01]  /*1240*/  UISETP.LT.AND UP0, UPT, UR40, 0x1, UPT ;  /* 0x000000012800788c */ /* 0x000fe2000bf01270 */
[----:B------:R-:W-:Y:S01]  /*1250*/  LOP3.LUT R102, R23, 0x1, RZ, 0xfc, !PT ;  /* 0x0000000117667812 */ /* 0x000fe200078efcff */
[----:B------:R-:W-:Y:S01]  /*1260*/  UIADD3 UR5, UR43, -0x1, URZ ;  /* 0xffffffff2b057890 */ /* 0x000fe2000fffe03f */
[CC--:B------:R-:W-:Y:S01]  /*1270*/  LEA.HI R3, R4.reuse, R5.reuse, RZ, 0x2 ;  /* 0x0000000504037211 */ /* 0x0c0fe200078f10ff */
[----:B------:R-:W-:Y:S01]  /*1280*/  USEL UR42, UR40, 0x1, UP0 ;  /* 0x00000001282a7887 */ /* 0x000fe20008000000 */
[----:B------:R-:W-:Y:S01]  /*1290*/  LEA.HI R4, R4, R5, RZ, 0x5 ;  /* 0x0000000504047211 */ /* 0x000fe200078f28ff */
[----:B------:R-:W-:Y:S01]  /*12a0*/  UMOV UR41, 0x400 ;  /* 0x0000040000297882 */ /* 0x000fe20000000000 */
[--C-:B------:R-:W-:Y:S01]  /*12b0*/  SHF.R.S32.HI R90, RZ, 0x2, R3.reuse ;  /* 0x00000002ff5a7819 */ /* 0x100fe20000011403 */
[----:B------:R-:W3:Y:S01]  /*12c0*/  LDC R96, c[0x0][0x658] ;  /* 0x00019600ff607b82 */ /* 0x000ee20000000800 */
[----:B------:R-:W-:Y:S01]  /*12d0*/  SHF.R.S32.HI R7, RZ, 0x1f, R3 ;  /* 0x0000001fff077819 */ /* 0x000fe20000011403 */
[----:B------:R-:W-:Y:S01]  /*12e0*/  UISETP.NE.AND UP0, UPT, UR5, URZ, UPT ;  /* 0x0000003f0500728c */ /* 0x000fe2000bf05270 */
[----:B------:R-:W-:Y:S01]  /*12f0*/  LOP3.LUT R6, R3, 0xfffffffc, RZ, 0xc0, !PT ;  /* 0xfffffffc03067812 */ /* 0x000fe200078ec0ff */
[----:B------:R-:W-:Y:S01]  /*1300*/  ULDC UR6, c[0x0][0x284] ;  /* 0x0000a10000067ab9 */ /* 0x000fe20000000800 */
[----:B------:R-:W-:Y:S01]  /*1310*/  LEA.HI R7, R7, R90, RZ, 0x3 ;  /* 0x0000005a07077211 */ /* 0x000fe200078f18ff */
[----:B------:R-:W-:Y:S01]  /*1320*/  USHF.L.U32 UR45, UR40, 0x1, URZ ;  /* 0x00000001282d7899 */ /* 0x000fe2000800063f */
[----:B------:R-:W-:Y:S01]  /*1330*/  SHF.R.S32.HI R3, RZ, 0x5, R4 ;  /* 0x00000005ff037819 */ /* 0x000fe20000011404 */
[----:B------:R-:W4:Y:S01]  /*1340*/  LDC.64 R94, c[0x0][0x5c8] ;  /* 0x00017200ff5e7b82 */ /* 0x000f220000000a00 */
[----:B------:R-:W-:Y:S01]  /*1350*/  LOP3.LUT R7, R7, 0xfffffff8, RZ, 0xc0, !PT ;  /* 0xfffffff807077812 */ /* 0x000fe200078ec0ff */
[----:B------:R-:W-:Y:S01]  /*1360*/  IMAD.IADD R6, R5, 0x1, -R6 ;  /* 0x0000000105067824 */ /* 0x000fe200078e0a06 */
[----:B------:R-:W-:Y:S01]  /*1370*/  UIADD3 UR42, -UR42, UR40, URZ ;  /* 0x000000282a2a7290 */ /* 0x000fe2000fffe13f */
[----:B------:R-:W-:-:S02]  /*1380*/  IMAD.MOV.U32 R5, RZ, RZ, 0x1 ;  /* 0x00000001ff057424 */ /* 0x000fc400078e00ff */
[----:B------:R-:W-:Y:S01]  /*1390*/  IMAD.IADD R90, R90, 0x1, -R7 ;  /* 0x000000015a5a7824 */ /* 0x000fe200078e0a07 */
[----:B-1----:R-:W-:Y:S01]  /*13a0*/  ULEA UR41, UR4, UR41, 0x18 ;  /* 0x0000002904297291 */ /* 0x002fe2000f8ec03f */
[----:B------:R-:W1:Y:S01]  /*13b0*/  LDC R97, c[0x0][0x288] ;  /* 0x0000a200ff617b82 */ /* 0x000e620000000800 */
[----:B------:R-:W-:Y:S01]  /*13c0*/  USHF.L.U32 UR4, UR5, 0x3, URZ ;  /* 0x0000000305047899 */ /* 0x000fe2000800063f */
[--C-:B------:R-:W-:Y:S01]  /*13d0*/  IMAD R101, R3, -0x10, -R90.reuse ;  /* 0xfffffff003657824 */ /* 0x100fe200078e0a5a */
[--C-:B------:R-:W-:Y:S01]  /*13e0*/  SHF.R.S32.HI R91, RZ, 0x1f, R90.reuse ;  /* 0x0000001fff5b7819 */ /* 0x100fe2000001145a */
[----:B------:R-:W-:Y:S01]  /*13f0*/  USEL UR5, URZ, 0x1, UP0 ;  /* 0x000000013f057887 */ /* 0x000fe20008000000 */
[----:B------:R-:W-:Y:S01]  /*1400*/  IMAD.SHL.U32 R92, R6, 0x2, RZ ;  /* 0x00000002065c7824 */ /* 0x000fe200078e00ff */
[----:B------:R-:W-:Y:S01]  /*1410*/  UIADD3 UR46, UR41, 0x60, URZ ;  /* 0x00000060292e7890 */ /* 0x000fe2000fffe03f */
[----:B------:R-:W-:Y:S01]  /*1420*/  VIADD R101, R101, UR6 ;  /* 0x0000000665657c36 */ /* 0x000fe20008000000 */
[----:B------:R-:W0:Y:S01]  /*1430*/  LDC R99, c[0x0][0x600] ;  /* 0x00018000ff637b82 */ /* 0x000e220000000800 */
[----:B------:R-:W-:Y:S01]  /*1440*/  IMAD.WIDE R90, R3, 0x10, R90 ;  /* 0x00000010035a7825 */ /* 0x000fe200078e025a */
[----:B------:R-:W-:Y:S01]  /*1450*/  ULOP3.LUT UR4, UR4, 0x8, URZ, 0xc0, !UPT ;  /* 0x0000000804047892 */ /* 0x000fe2000f8ec03f */
[----:B------:R-:W-:Y:S01]  /*1460*/  SHF.R.S32.HI R93, RZ, 0x1f, R92 ;  /* 0x0000001fff5d7819 */ /* 0x000fe2000001145c */
[----:B------:R-:W-:Y:S01]  /*1470*/  ULEA UR43, UR43, UR46, 0x3 ;  /* 0x0000002e2b2b7291 */ /* 0x000fe2000f8e183f */
[----:B------:R-:W-:Y:S01]  /*1480*/  IMAD.MOV.U32 R3, RZ, RZ, -0x1 ;  /* 0xffffffffff037424 */ /* 0x000fe200078e00ff */
[----:B------:R-:W-:Y:S01]  /*1490*/  ULOP3.LUT UR47, UR4, 0x8, URZ, 0x3c, !UPT ;  /* 0x00000008042f7892 */ /* 0x000fe2000f8e3c3f */
[----:B------:R-:W-:Y:S01]  /*14a0*/  IMAD.U32 R103, RZ, RZ, UR5 ;  /* 0x00000005ff677e24 */ /* 0x000fe2000f8e00ff */
[C---:B----4-:R-:W-:Y:S01]  /*14b0*/  SHF.L.U64.HI R95, R94.reuse, 0x3, R95 ;  /* 0x000000035e5f7819 */ /* 0x050fe2000001025f */
[----:B------:R-:W-:Y:S01]  /*14c0*/  IMAD.SHL.U32 R94, R94, 0x8, RZ ;  /* 0x000000085e5e7824 */ /* 0x000fe200078e00ff */
[-C--:B---3--:R-:W-:Y:S01]  /*14d0*/  SHF.L.U32 R3, R3, R96.reuse, RZ ;  /* 0x0000006003037219 */ /* 0x088fe200000006ff */
[----:B------:R-:W-:Y:S01]  /*14e0*/  ULOP3.LUT UR44, UR4, 0x18, URZ, 0x3c, !UPT ;  /* 0x00000018042c7892 */ /* 0x000fe2000f8e3c3f */
[----:B------:R-:W-:-:S02]  /*14f0*/  SHF.L.U32 R96, R5, R96, RZ ;  /* 0x0000006005607219 */ /* 0x000fc400000006ff */
[----:B------:R-:W-:Y:S01]  /*1500*/  LOP3.LUT R100, RZ, R3, RZ, 0x33, !PT ;  /* 0x00000003ff647212 */ /* 0x000fe200078e33ff */
[----:B-1----:R-:W-:Y:S02]  /*1510*/  IMAD R97, R6, -0x2, R97 ;  /* 0xfffffffe06617824 */ /* 0x002fe400078e0261 */
[----:B0-----:R-:W-:Y:S01]  /*1520*/  VIADD R99, R99, 0xffffffff ;  /* 0xffffffff63637836 */ /* 0x001fe20000000000 */
[----:B--2---:R-:W-:-:S07]  /*1530*/  SHF.L.U64.HI R98, R8, 0x1, R0 ;  /* 0x0000000108627819 */ /* 0x004fce0000010200 */
.L_x_162:
[----:B------:R-:W-:-:S04]  /*1540*/  SHF.L.U32 R0, R103, 0x1f, RZ ;  /* 0x0000001f67007819 */ /* 0x000fc800000006ff */
[----:B------:R-:W0:Y:S02]  /*1550*/  SYNCS.PHASECHK.TRANS64.TRYWAIT P0, [UR43+-0x8], R0 ;  /* 0xfffff800ff0075a7 */ /* 0x000e24000800016b */
[----:B01-34-:R-:W-:Y:S05]  /*1560*/  @!P0 BRA `(.L_x_15) ;  /* 0x0000006400948947 */ /* 0x01bfea0003800000 */
.L_x_185:
[----:B------:R-:W-:Y:S02]  /*1570*/  ULDC UR4, c[0x0][0x28c] ;  /* 0x0000a30000047ab9 */ /* 0x000fe40000000800 */
[----:B------:R-:W-:-:S13]  /*1580*/  ISETP.LT.AND P0, PT, RZ, UR4, PT ;  /* 0x00000004ff007c0c */ /* 0x000fda000bf01270 */
[----:B------:R-:W-:Y:S05]  /*1590*/  @P0 BRA `(.L_x_16) ;  /* 0x0000000000400947 */ /* 0x000fea0003800000 */
[----:B0-----:R-:W-:Y:S01]  /*15a0*/  MOV R0, 0x0 ;  /* 0x0000000000007802 */ /* 0x001fe20000000f00 */
[----:B------:R-:W-:Y:S01]  /*15b0*/  ULDC.64 UR4, c[0x4][0x68] ;  /* 0x01001a0000047ab9 */ /* 0x000fe20000000a00 */
[----:B------:R-:W-:Y:S01]  /*15c0*/  ULDC.64 UR6, c[0x4][0x8] ;  /* 0x0100020000067ab9 */ /* 0x000fe20000000a00 */
[----:B------:R-:W-:Y:S01]  /*15d0*/  IMAD.U32 R4, RZ, RZ, UR4 ;  /* 0x00000004ff047e24 */ /* 0x000fe2000f8e00ff */
[----:B------:R0:W1:Y:S01]  /*15e0*/  LDC.64 R14, c[0x4][R0] ;  /* 0x01000000000e7b82 */ /* 0x0000620000000a00 */
[----:B------:R-:W-:Y:S01]  /*15f0*/  IMAD.U32 R5, RZ, RZ, UR5 ;  /* 0x00000005ff057e24 */ /* 0x000fe2000f8e00ff */
[----:B------:R-:W-:Y:S01]  /*1600*/  ULDC.64 UR4, c[0x4][0x70] ;  /* 0x01001c0000047ab9 */ /* 0x000fe20000000a00 */
[----:B------:R-:W-:Y:S02]  /*1610*/  IMAD.U32 R10, RZ, RZ, UR6 ;  /* 0x00000006ff0a7e24 */ /* 0x000fe4000f8e00ff */
[----:B------:R-:W-:Y:S02]  /*1620*/  IMAD.U32 R6, RZ, RZ, UR4 ;  /* 0x00000004ff067e24 */ /* 0x000fe4000f8e00ff */
[----:B------:R-:W-:-:S02]  /*1630*/  IMAD.U32 R7, RZ, RZ, UR5 ;  /* 0x00000005ff077e24 */ /* 0x000fc4000f8e00ff */
[----:B------:R-:W-:Y:S02]  /*1640*/  IMAD.U32 R11, RZ, RZ, UR7 ;  /* 0x00000007ff0b7e24 */ /* 0x000fe4000f8e00ff */
[----:B------:R-:W-:Y:S02]  /*1650*/  IMAD.MOV.U32 R8, RZ, RZ, 0x1e1 ;  /* 0x000001e1ff087424 */ /* 0x000fe400078e00ff */
[----:B------:R-:W-:Y:S02]  /*1660*/  IMAD.MOV.U32 R12, RZ, RZ, 0x1 ;  /* 0x00000001ff0c7424 */ /* 0x000fe400078e00ff */
[----:B0-----:R-:W-:-:S07]  /*1670*/  IMAD.MOV.U32 R13, RZ, RZ, RZ ;  /* 0x000000ffff0d7224 */ /* 0x001fce00078e00ff */
[----:B------:R-:W-:-:S07]  /*1680*/  LEPC R20, `(.L_x_16) ;  /* 0x000000001014794e */ /* 0x000fce0000000000 */
[----:B-1---5:R-:W-:Y:S05]  /*1690*/  CALL.ABS.NOINC R14 ;  /* 0x000000000e007343 */ /* 0x022fea0003c00000 */
.L_x_16:
[----:B------:R-:W-:-:S13]  /*16a0*/  ISETP.NE.AND P0, PT, R102, 0x3, PT ;  /* 0x000000036600780c */ /* 0x000fda0003f05270 */
[----:B------:R-:W-:Y:S05]  /*16b0*/  @!P0 BRA `(.L_x_17) ;  /* 0x0000000000048947 */ /* 0x000fea0003800000 */
[----:B------:R-:W-:Y:S01]  /*16c0*/  BPT.TRAP 0x1 ;  /* 0x000000040000795c */ /* 0x000fe20000300000 */
.L_x_17:
[----:B0-----:R-:W-:Y:S02]  /*16d0*/  IMAD.U32 R3, RZ, RZ, UR38 ;  /* 0x00000026ff037e24 */ /* 0x001fe4000f8e00ff */
[----:B------:R-:W-:-:S03]  /*16e0*/  IMAD.U32 R0, RZ, RZ, UR39 ;  /* 0x00000027ff007e24 */ /* 0x000fc6000f8e00ff */
[----:B------:R-:W-:Y:S02]  /*16f0*/  LEA R3, R3, UR41, 0x3 ;  /* 0x0000002903037c11 */ /* 0x000fe4000f8e18ff */
[----:B------:R-:W-:-:S04]  /*1700*/  SHF.L.U32 R0, R0, 0x1f, RZ ;  /* 0x0000001f00007819 */ /* 0x000fc800000006ff */
[----:B------:R0:W1:Y:S01]  /*1710*/  SYNCS.PHASECHK.TRANS64.TRYWAIT P1, [R3+URZ], R0 ;  /* 0x00000000030075a7 */ /* 0x000062000802017f */
[----:B------:R-:W-:Y:S05]  /*1720*/  @!P0 BRA `(.L_x_18) ;  /* 0x0000000000048947 */ /* 0x000fea0003800000 */
[----:B------:R-:W-:Y:S01]  /*1730*/  BPT.TRAP 0x1 ;  /* 0x000000040000795c */ /* 0x000fe20000300000 */
.L_x_18:
[----:B------:R-:W-:-:S05]  /*1740*/  IMAD.U32 R4, RZ, RZ, UR42 ;  /* 0x0000002aff047e24 */ /* 0x000fca000f8e00ff */
[----:B------:R-:W-:Y:S01]  /*1750*/  ISETP.GE.AND P2, PT, R4, 0x1, PT ;  /* 0x000000010400780c */ /* 0x000fe20003f46270 */
[----:B-1----:R-:W-:-:S12]  /*1760*/  @P1 BRA `(.L_x_19) ;  /* 0x0000000000081947 */ /* 0x002fd80003800000 */
[----:B------:R-:W1:Y:S02]  /*1770*/  SYNCS.PHASECHK.TRANS64.TRYWAIT P1, [R3+URZ], R0 ;  /* 0x00000000030075a7 */ /* 0x000e64000802017f */
[----:B-1----:R-:W-:Y:S05]  /*1780*/  @!P1 BRA `(.L_x_20) ;  /* 0x0000006400249947 */ /* 0x002fea0003800000 */
.L_x_19:
[----:B------:R-:W-:Y:S05]  /*1790*/  WARPSYNC.ALL ;  /* 0x0000000000007948 */ /* 0x000fea0003800000 */
[----:B------:R-:W-:Y:S01]  /*17a0*/  UIADD3 UR4, UR41, 0x180, URZ ;  /* 0x0000018029047890 */ /* 0x000fe2000fffe03f */
[----:B------:R-:W-:Y:S01]  /*17b0*/  WARPGROUP.ARRIVE ;  /* 0x00000000000079c5 */ /* 0x000fe20000000000 */
[----:B------:R-:W-:Y:S02]  /*17c0*/  UIADD3 UR5, UR41, 0x14180, URZ ;  /* 0x0001418029057890 */ /* 0x000fe4000fffe03f */
[----:B------:R-:W-:Y:S02]  /*17d0*/  USHF.R.U32.HI UR4, URZ, 0x4, UR4 ;  /* 0x000000043f047899 */ /* 0x000fe40008011604 */
[----:B------:R-:W-:-:S02]  /*17e0*/  USHF.R.U32.HI UR5, URZ, 0x4, UR5 ;  /* 0x000000043f057899 */ /* 0x000fc40008011605 */
[----:B------:R-:W-:Y:S02]  /*17f0*/  ULOP3.LUT UR4, UR4, 0x3fff, URZ, 0xc0, !UPT ;  /* 0x00003fff04047892 */ /* 0x000fe4000f8ec03f */
[----:B------:R-:W-:Y:S02]  /*1800*/  ULOP3.LUT UR5, UR5, 0x3fff, URZ, 0xc0, !UPT ;  /* 0x00003fff05057892 */ /* 0x000fe4000f8ec03f */
[----:B------:R-:W-:Y:S02]  /*1810*/  ULOP3.LUT UR4, UR4, 0x10000, URZ, 0xfc, !UPT ;  /* 0x0001000004047892 */ /* 0x000fe4000f8efc3f */
[----:B------:R-:W-:Y:S02]  /*1820*/  ULOP3.LUT UR5, UR5, 0x10000, URZ, 0xfc, !UPT ;  /* 0x0001000005057892 */ /* 0x000fe4000f8efc3f */
[----:B------:R-:W-:Y:S02]  /*1830*/  ULEA UR6, UR38, UR4, 0xa ;  /* 0x0000000426067291 */ /* 0x000fe4000f8e503f */
[----:B------:R-:W-:Y:S01]  /*1840*/  ULEA UR7, UR38, UR5, 0xb ;  /* 0x0000000526077291 */ /* 0x000fe2000f8e583f */
[----:B------:R-:W-:Y:S01]  /*1850*/  UMOV UR9, 0x40000040 ;  /* 0x4000004000097882 */ /* 0x000fe20000000000 */
[----:B------:R-:W-:-:S03]  /*1860*/  UMOV UR11, 0x40000040 ;  /* 0x40000040000b7882 */ /* 0x000fc60000000000 */
[----:B------:R-:W-:Y:S02]  /*1870*/  UMOV UR8, UR6 ;  /* 0x0000000600087c82 */ /* 0x000fe40008000000 */
[----:B------:R-:W-:Y:S02]  /*1880*/  UMOV UR10, UR7 ;  /* 0x00000007000a7c82 */ /* 0x000fe40008000000 */
[----:B------:R-:W-:Y:S01]  /*1890*/  HGMMA.64x128x16.F32 R24, gdesc[UR8], RZ, !UPT, gsb0 ;  /* 0x01e00000081879f0 */ /* 0x000fe2000c0008ff */
[----:B------:R-:W-:Y:S02]  /*18a0*/  UIADD3 UR8, UR6, 0x2, URZ ;  /* 0x0000000206087890 */ /* 0x000fe4000fffe03f */
[----:B------:R-:W-:Y:S01]  /*18b0*/  UIADD3 UR10, UR7, 0x2, URZ ;  /* 0x00000002070a7890 */ /* 0x000fe2000fffe03f */
[----:B------:R-:W-:Y:S01]  /*18c0*/  UMOV UR9, 0x40000040 ;  /* 0x4000004000097882 */ /* 0x000fe20000000000 */
[----:B------:R-:W-:Y:S01]  /*18d0*/  UMOV UR11, 0x40000040 ;  /* 0x40000040000b7882 */ /* 0x000fe20000000000 */
[----:B------:R-:W-:-:S02]  /*18e0*/  WARPGROUP.DEPBAR.LE gsb0, 0x0 ;  /* 0x00008000000079c5 */ /* 0x000fc40000010000 */
[----:B------:R-:W-:-:S06]  /*18f0*/  WARPGROUP.ARRIVE ;  /* 0x00000000000079c5 */ /* 0x000fcc0000000000 */
[----:B------:R-:W-:Y:S01]  /*1900*/  HGMMA.64x128x16.F32 R24, gdesc[UR8], R24, gsb0 ;  /* 0x01e00000081879f0 */ /* 0x000fe20008000818 */
[----:B------:R-:W-:Y:S02]  /*1910*/  UIADD3 UR8, UR6, 0x4, URZ ;  /* 0x0000000406087890 */ /* 0x000fe4000fffe03f */
[----:B------:R-:W-:Y:S01]  /*1920*/  UIADD3 UR10, UR7, 0x4, URZ ;  /* 0x00000004070a7890 */ /* 0x000fe2000fffe03f */
[----:B------:R-:W-:Y:S01]  /*1930*/  UMOV UR9, 0x40000040 ;  /* 0x4000004000097882 */ /* 0x000fe20000000000 */
[----:B------:R-:W-:Y:S01]  /*1940*/  UMOV UR11, 0x40000040 ;  /* 0x40000040000b7882 */ /* 0x000fe20000000000 */
[----:B------:R-:W-:Y:S02]  /*1950*/  WARPGROUP.DEPBAR.LE gsb0, 0x0 ;  /* 0x00008000000079c5 */ /* 0x000fe40000010000 */
        /* <DEDUP_REMOVED lines=36> */
[----:B------:R-:W-:Y:S03]  /*1ba0*/  HGMMA.64x128x16.F32 R24, gdesc[UR8], R24, gsb0 ;  /* 0x01e00000081879f0 */ /* 0x000fe60008000818 */
[----:B------:R-:W-:Y:S02]  /*1bb0*/  WARPGROUP.DEPBAR.LE gsb0, 0x0 ;  /* 0x00008000000079c5 */ /* 0x000fe40000010000 */
[----:B------:R-:W-:Y:S05]  /*1bc0*/  @!P2 BRA `(.L_x_21) ;  /* 0x000000040080a947 */ /* 0x000fea0003800000 */
[----:B------:R-:W-:Y:S01]  /*1bd0*/  UIADD3 UR6, UR38, 0x1, URZ ;  /* 0x0000000126067890 */ /* 0x000fe2000fffe03f */
[----:B01----:R-:W-:-:S03]  /*1be0*/  IMAD.U32 R0, RZ, RZ, UR42 ;  /* 0x0000002aff007e24 */ /* 0x003fc6000f8e00ff */
[----:B------:R-:W-:-:S04]  /*1bf0*/  UISETP.NE.AND UP0, UPT, UR6, 0x5, UPT ;  /* 0x000000050600788c */ /* 0x000fc8000bf05270 */
[----:B------:R-:W-:Y:S02]  /*1c00*/  USEL UR7, URZ, 0x1, UP0 ;  /* 0x000000013f077887 */ /* 0x000fe40008000000 */
[----:B------:R-:W-:Y:S02]  /*1c10*/  USEL UR6, UR6, URZ, UP0 ;  /* 0x0000003f06067287 */ /* 0x000fe40008000000 */
[----:B------:R-:W-:-:S06]  /*1c20*/  ULOP3.LUT UR7, UR39, UR7, URZ, 0x3c, !UPT ;  /* 0x0000000727077292 */ /* 0x000fcc000f8e3c3f */
[----:B------:R-:W-:Y:S01]  /*1c30*/  IMAD.U32 R5, RZ, RZ, UR7 ;  /* 0x00000007ff057e24 */ /* 0x000fe2000f8e00ff */
[----:B------:R-:W-:-:S06]  /*1c40*/  UMOV UR7, UR38 ;  /* 0x0000002600077c82 */ /* 0x000fcc0008000000 */
.L_x_28:
[----:B01----:R-:W-:Y:S05]  /*1c50*/  @!P0 BRA `(.L_x_22) ;  /* 0x0000000000048947 */ /* 0x003fea0003800000 */
[----:B------:R-:W-:Y:S01]  /*1c60*/  BPT.TRAP 0x1 ;  /* 0x000000040000795c */ /* 0x000fe20000300000 */
.L_x_22:
[----:B------:R-:W-:Y:S01]  /*1c70*/  ULEA UR8, UR6, UR41, 0x3 ;  /* 0x0000002906087291 */ /* 0x000fe2000f8e183f */
[----:B------:R-:W-:-:S08]  /*1c80*/  SHF.L.U32 R3, R5, 0x1f, RZ ;  /* 0x0000001f05037819 */ /* 0x000fd000000006ff */
[----:B------:R0:W1:Y:S01]  /*1c90*/  SYNCS.PHASECHK.TRANS64.TRYWAIT P1, [UR8], R3 ;  /* 0x00000003ff0075a7 */ /* 0x0000620008020148 */
[----:B------:R-:W-:Y:S05]  /*1ca0*/  @!P0 BRA `(.L_x_23) ;  /* 0x0000000000048947 */ /* 0x000fea0003800000 */
[----:B------:R-:W-:Y:S01]  /*1cb0*/  BPT.TRAP 0x1 ;  /* 0x000000040000795c */ /* 0x000fe20000300000 */
.L_x_23:
[----:B-1----:R-:W-:Y:S05]  /*1cc0*/  @P1 BRA `(.L_x_24) ;  /* 0x0000000000081947 */ /* 0x002fea0003800000 */
[----:B------:R-:W1:Y:S02]  /*1cd0*/  SYNCS.PHASECHK.TRANS64.TRYWAIT P1, [UR8], R3 ;  /* 0x00000003ff0075a7 */ /* 0x000e640008020148 */
[----:B-1----:R-:W-:Y:S05]  /*1ce0*/  @!P1 BRA `(.L_x_25) ;  /* 0x0000005c00e09947 */ /* 0x002fea0003800000 */
.L_x_24:
[----:B------:R-:W-:Y:S01]  /*1cf0*/  ULEA UR13, UR6, UR4, 0xa ;  /* 0x00000004060d7291 */ /* 0x000fe2000f8e503f */
[----:B------:R-:W-:Y:S01]  /*1d00*/  WARPGROUP.ARRIVE ;  /* 0x00000000000079c5 */ /* 0x000fe20000000000 */
[----:B------:R-:W-:Y:S01]  /*1d10*/  ULEA UR12, UR6, UR5, 0xb ;  /* 0x00000005060c7291 */ /* 0x000fe2000f8e583f */
[----:B------:R-:W-:Y:S01]  /*1d20*/  UMOV UR9, 0x40000040 ;  /* 0x4000004000097882 */ /* 0x000fe20000000000 */
[----:B------:R-:W-:-:S03]  /*1d30*/  UMOV UR11, 0x40000040 ;  /* 0x40000040000b7882 */ /* 0x000fc60000000000 */
[----:B------:R-:W-:Y:S02]  /*1d40*/  UMOV UR8, UR13 ;  /* 0x0000000d00087c82 */ /* 0x000fe40008000000 */
[----:B------:R-:W-:Y:S02]  /*1d50*/  UMOV UR10, UR12 ;  /* 0x0000000c000a7c82 */ /* 0x000fe40008000000 */
[----:B------:R-:W-:Y:S01]  /*1d60*/  HGMMA.64x128x16.F32 R24, gdesc[UR8], R24, gsb0 ;  /* 0x01e00000081879f0 */ /* 0x000fe20008000818 */
        /* <DEDUP_REMOVED lines=51> */
[----:B------:R-:W-:Y:S01]  /*20a0*/  BPT.TRAP 0x1 ;  /* 0x000000040000795c */ /* 0x000fe20000300000 */
.L_x_26:
[----:B------:R-:W-:Y:S01]  /*20b0*/  ULEA UR8, UR7, UR41, 0x3 ;  /* 0x0000002907087291 */ /* 0x000fe2000f8e183f */
[----:B------:R-:W-:-:S03]  /*20c0*/  ISETP.GT.U32.AND P1, PT, R23, 0x1, PT ;  /* 0x000000011700780c */ /* 0x000fc60003f24070 */
[----:B------:R-:W-:-:S04]  /*20d0*/  UIADD3 UR8, UR8, 0x28, URZ ;  /* 0x0000002808087890 */ /* 0x000fc8000fffe03f */
[----:B------:R-:W-:-:S09]  /*20e0*/  UPRMT UR8, URZ, 0x654, UR8 ;  /* 0x000006543f087896 */ /* 0x000fd20008000008 */
[----:B------:R-:W-:Y:S01]  /*20f0*/  SYNCS.ARRIVE.TRANS64.RED.A1T0 RZ, [UR8], RZ ;  /* 0x000000ffffff79a7 */ /* 0x000fe20008100408 */
[----:B------:R-:W-:Y:S05]  /*2100*/  @P1 BRA `(.L_x_27) ;  /* 0x0000000000041947 */ /* 0x000fea0003800000 */
[----:B------:R-:W-:Y:S01]  /*2110*/  BPT.TRAP 0x1 ;  /* 0x000000040000795c */ /* 0x000fe20000300000 */
.L_x_27:
[----:B------:R-:W-:Y:S01]  /*2120*/  UIADD3 UR6, UR6, 0x1, URZ ;  /* 0x0000000106067890 */ /* 0x000fe2000fffe03f */
[C---:B------:R-:W-:Y:S01]  /*2130*/  ISETP.GT.AND P1, PT, R0.reuse, 0x1, PT ;  /* 0x000000010000780c */ /* 0x040fe20003f24270 */
[----:B------:R-:W-:Y:S01]  /*2140*/  UIADD3 UR7, UR7, 0x1, URZ ;  /* 0x0000000107077890 */ /* 0x000fe2000fffe03f */
[----:B------:R-:W-:Y:S01]  /*2150*/  VIADD R0, R0, 0xffffffff ;  /* 0xffffffff00007836 */ /* 0x000fe20000000000 */
[----:B------:R-:W-:Y:S02]  /*2160*/  UISETP.NE.AND UP0, UPT, UR6, 0x5, UPT ;  /* 0x000000050600788c */ /* 0x000fe4000bf05270 */
[----:B------:R-:W-:Y:S02]  /*2170*/  UISETP.NE.AND UP1, UPT, UR7, 0x5, UPT ;  /* 0x000000050700788c */ /* 0x000fe4000bf25270 */
[----:B------:R-:W-:Y:S02]  /*2180*/  USEL UR8, URZ, 0x1, UP0 ;  /* 0x000000013f087887 */ /* 0x000fe40008000000 */
[----:B------:R-:W-:-:S02]  /*2190*/  USEL UR6, UR6, URZ, UP0 ;  /* 0x0000003f06067287 */ /* 0x000fc40008000000 */
[----:B------:R-:W-:Y:S02]  /*21a0*/  USEL UR7, UR7, URZ, UP1 ;  /* 0x0000003f07077287 */ /* 0x000fe40008800000 */
[----:B------:R-:W-:Y:S01]  /*21b0*/  LOP3.LUT R5, R5, UR8, RZ, 0x3c, !PT ;  /* 0x0000000805057c12 */ /* 0x000fe2000f8e3cff */
[----:B------:R-:W-:Y:S09]  /*21c0*/  @P1 BRA `(.L_x_28) ;  /* 0xfffffff800a01947 */ /* 0x000ff2000383ffff */
.L_x_21:
[----:B01----:R-:W0:Y:S01]  /*21d0*/  LDC R0, c[0x0][0x28c] ;  /* 0x0000a300ff007b82 */ /* 0x003e220000000800 */
[----:B------:R-:W-:-:S04]  /*21e0*/  IMAD.U32 R3, RZ, RZ, UR47 ;  /* 0x0000002fff037e24 */ /* 0x000fc8000f8e00ff */
[----:B------:R1:W-:Y:S01]  /*21f0*/  SYNCS.ARRIVE.TRANS64.A1T0 RZ, [R3+UR46], RZ ;  /* 0x000000ff03ff79a7 */ /* 0x0003e2000810002e */
[----:B0-----:R-:W-:-:S13]  /*2200*/  ISETP.GE.AND P1, PT, R0, 0x1, PT ;  /* 0x000000010000780c */ /* 0x001fda0003f26270 */
[----:B-1----:R-:W-:Y:S05]  /*2210*/  @!P1 BRA `(.L_x_29) ;  /* 0x0000000000349947 */ /* 0x002fea0003800000 */
[----:B------:R-:W-:Y:S05]  /*2220*/  @!P0 BRA `(.L_x_30) ;  /* 0x0000000000048947 */ /* 0x000fea0003800000 */
[----:B------:R-:W-:Y:S01]  /*2230*/  BPT.TRAP 0x1 ;  /* 0x000000040000795c */ /* 0x000fe20000300000 */
.L_x_30:
[----:B------:R-:W-:Y:S01]  /*2240*/  UIADD3 UR6, UR38, UR42, URZ ;  /* 0x0000002a26067290 */ /* 0x000fe2000fffe03f */
[----:B------:R-:W-:-:S03]  /*2250*/  ISETP.GT.U32.AND P0, PT, R23, 0x1, PT ;  /* 0x000000011700780c */ /* 0x000fc60003f04070 */
[----:B------:R-:W-:-:S04]  /*2260*/  UIMAD.WIDE.U32 UR4, UR6, -0x33333333, URZ ;  /* 0xcccccccd060478a5 */ /* 0x000fc8000f8e003f */
[----:B------:R-:W-:-:S04]  /*2270*/  USHF.R.U32.HI UR4, URZ, 0x2, UR5 ;  /* 0x000000023f047899 */ /* 0x000fc80008011605 */
[----:B------:R-:W-:-:S04]  /*2280*/  UIMAD UR6, UR4, -0x5, UR6 ;  /* 0xfffffffb040678a4 */ /* 0x000fc8000f8e0206 */
[----:B------:R-:W-:-:S04]  /*2290*/  ULEA UR6, UR6, UR41, 0x3 ;  /* 0x0000002906067291 */ /* 0x000fc8000f8e183f */
[----:B------:R-:W-:-:S04]  /*22a0*/  UIADD3 UR6, UR6, 0x28, URZ ;  /* 0x0000002806067890 */ /* 0x000fc8000fffe03f */
[----:B------:R-:W-:-:S09]  /*22b0*/  UPRMT UR6, URZ, 0x654, UR6 ;  /* 0x000006543f067896 */ /* 0x000fd20008000006 */
[----:B------:R-:W-:Y:S01]  /*22c0*/  SYNCS.ARRIVE.TRANS64.RED.A1T0 RZ, [UR6], RZ ;  /* 0x000000ffffff79a7 */ /* 0x000fe20008100406 */
[----:B------:R-:W-:Y:S05]  /*22d0*/  @P0 BRA `(.L_x_29) ;  /* 0x0000000000040947 */ /* 0x000fea0003800000 */
[----:B------:R-:W-:Y:S01]  /*22e0*/  BPT.TRAP 0x1 ;  /* 0x000000040000795c */ /* 0x000fe20000300000 */
.L_x_29:
[----:B------:R-:W-:Y:S01]  /*22f0*/  SHF.L.U32 R0, R103, 0x1f, RZ ;  /* 0x0000001f67007819 */ /* 0x000fe200000006ff */
[----:B------:R-:W-:Y:S01]  /*2300*/  UIADD3 UR38, UR38, UR45, URZ ;  /* 0x0000002d26267290 */ /* 0x000fe2000fffe03f */
[----:B------:R-:W-:Y:S01]  /*2310*/  SHF.R.S32.HI R9, RZ, 0x1f, R19 ;  /* 0x0000001fff097819 */ /* 0x000fe20000011413 */
[----:B------:R-:W-:Y:S01]  /*2320*/  UISETP.GE.U32.AND UP1, UPT, UR45, 0x5, UPT ;  /* 0x000000052d00788c */ /* 0x000fe2000bf26070 */
[----:B------:R-:W0:Y:S01]  /*2330*/  SYNCS.PHASECHK.TRANS64.TRYWAIT P0, [UR43+0x8], R0 ;  /* 0x00000800ff0075a7 */ /* 0x000e22000800016b */
[----:B------:R-:W-:-:S04]  /*2340*/  UISETP.GT.U32.AND UP0, UPT, UR38, 0x4, UPT ;  /* 0x000000042600788c */ /* 0x000fc8000bf04070 */
[----:B------:R-:W-:-:S04]  /*2350*/  UISETP.LT.U32.AND UP0, UPT, UR45, 0x5, UP0 ;  /* 0x000000052d00788c */ /* 0x000fc80008701070 */
[----:B------:R-:W-:Y:S02]  /*2360*/  USEL UR6, URZ, 0x1, !UP0 ;  /* 0x000000013f067887 */ /* 0x000fe4000c000000 */
[----:B------:R-:W-:Y:S02]  /*2370*/  @UP1 UIMAD.WIDE.U32 UR4, UR38, -0x33333333, URZ ;  /* 0xcccccccd260418a5 */ /* 0x000fe4000f8e003f */
[----:B------:R-:W-:Y:S02]  /*2380*/  ULOP3.LUT UR39, UR39, UR6, URZ, 0x3c, !UPT ;  /* 0x0000000627277292 */ /* 0x000fe4000f8e3c3f */
[----:B------:R-:W-:-:S04]  /*2390*/  @UP1 USHF.R.U32.HI UR4, URZ, 0x2, UR5 ;  /* 0x000000023f041899 */ /* 0x000fc80008011605 */
[----:B------:R-:W-:Y:S01]  /*23a0*/  @UP1 ULOP3.LUT UR39, UR39, 0x1, UR4, 0x78, !UPT ;  /* 0x0000000127271892 */ /* 0x000fe2000f8e7804 */
[----:B0-----:R-:W-:Y:S11]  /*23b0*/  @!P0 BRA `(.L_x_31) ;  /* 0x0000005800448947 */ /* 0x001ff60003800000 */
.L_x_186:
[----:B------:R-:W-:Y:S01]  /*23c0*/  ULDC.64 UR4, c[0x0][0x5d0] ;  /* 0x0001740000047ab9 */ /* 0x000fe20000000a00 */
[----:B------:R-:W-:Y:S01]  /*23d0*/  ULDC UR6, c[0x0][0x284] ;  /* 0x0000a10000067ab9 */ /* 0x000fe20000000800 */
[----:B0-----:R-:W-:Y:S02]  /*23e0*/  IMAD R0, R9, UR4, RZ ;  /* 0x0000000409007c24 */ /* 0x001fe4000f8e02ff */
[----:B------:R-:W-:Y:S02]  /*23f0*/  IMAD.SHL.U32 R12, R18, 0x80, RZ ;  /* 0x00000080120c7824 */ /* 0x000fe400078e00ff */
[C---:B------:R-:W-:Y:S02]  /*2400*/  IMAD R3, R19.reuse, UR5, R0 ;  /* 0x0000000513037c24 */ /* 0x040fe4000f8e0200 */
[----:B------:R-:W-:Y:S01]  /*2410*/  IMAD.SHL.U32 R0, R22, 0x40, RZ ;  /* 0x0000004016007824 */ /* 0x000fe200078e00ff */
[----:B------:R-:W-:Y:S01]  /*2420*/  SHF.R.S32.HI R13, RZ, 0x1f, R12 ;  /* 0x0000001fff0d7819 */ /* 0x000fe2000001140c */
[----:B------:R-:W-:Y:S01]  /*2430*/  IMAD.WIDE.U32 R4, R19, UR4, R92 ;  /* 0x0000000413047c25 */ /* 0x000fe2000f8e005c */
[----:B------:R-:W-:-:S02]  /*2440*/  ULDC.64 UR4, c[0x0][0x5c8] ;  /* 0x0001720000047ab9 */ /* 0x000fc40000000a00 */
[----:B------:R-:W-:Y:S01]  /*2450*/  ISETP.GE.AND P0, PT, R0, UR6, PT ;  /* 0x0000000600007c0c */ /* 0x000fe2000bf06270 */
[----:B------:R-:W-:Y:S01]  /*2460*/  ULDC UR6, c[0x0][0x288] ;  /* 0x0000a20000067ab9 */ /* 0x000fe20000000800 */
[----:B------:R-:W-:Y:S01]  /*2470*/  IADD3 R4, P1, R12, R4, RZ ;  /* 0x000000040c047210 */ /* 0x000fe20007f3e0ff */
[----:B------:R-:W-:Y:S01]  /*2480*/  IMAD.WIDE R20, R22, 0x40, R90 ;  /* 0x0000004016147825 */ /* 0x000fe200078e025a */
[----:B------:R-:W-:Y:S02]  /*2490*/  ISETP.GE.OR P0, PT, R12, UR6, P0 ;  /* 0x000000060c007c0c */ /* 0x000fe40008706670 */
[----:B------:R-:W-:Y:S01]  /*24a0*/  IADD3.X R5, R13, R5, R3, P1, !PT ;  /* 0x000000050d057210 */ /* 0x000fe20000ffe403 */
[----:B------:R-:W-:-:S04]  /*24b0*/  IMAD R7, R21, UR4, RZ ;  /* 0x0000000415077c24 */ /* 0x000fc8000f8e02ff */
[C---:B------:R-:W-:Y:S02]  /*24c0*/  IMAD R7, R20.reuse, UR5, R7 ;  /* 0x0000000514077c24 */ /* 0x040fe4000f8e0207 */
[----:B------:R-:W-:-:S04]  /*24d0*/  IMAD.WIDE.U32 R104, R20, UR4, R4 ;  /* 0x0000000414687c25 */ /* 0x000fc8000f8e0004 */
[----:B------:R-:W-:Y:S05]  /*24e0*/  @P0 BRA `(.L_x_32) ;  /* 0x0000003c00dc0947 */ /* 0x000fea0003800000 */
[----:B-----5:R-:W-:Y:S01]  /*24f0*/  FSETP.NEU.AND P0, PT, R89, RZ, PT ;  /* 0x000000ff5900720b */ /* 0x020fe20003f0d000 */
[----:B------:R-:W-:Y:S01]  /*2500*/  IMAD.IADD R3, R97, 0x1, -R12 ;  /* 0x0000000161037824 */ /* 0x000fe200078e0a0c */
[----:B------:R-:W-:Y:S01]  /*2510*/  BSSY B0, `(.L_x_32) ;  /* 0x00003f4000007945 */ /* 0x000fe20003800000 */
[----:B------:R-:W-:Y:S02]  /*2520*/  IMAD.IADD R0, R101, 0x1, -R0 ;  /* 0x0000000165007824 */ /* 0x000fe400078e0a00 */
[----:B------:R-:W-:Y:S01]  /*2530*/  IMAD.IADD R113, R105, 0x1, R7 ;  /* 0x0000000169717824 */ /* 0x000fe200078e0207 */
[----:B------:R-:W-:-:S04]  /*2540*/  ISETP.GT.AND P2, PT, R3, RZ, PT ;  /* 0x000000ff0300720c */ /* 0x000fc80003f44270 */
[----:B------:R-:W-:-:S03]  /*2550*/  ISETP.GT.AND P1, PT, R0, RZ, P2 ;  /* 0x000000ff0000720c */ /* 0x000fc60001724270 */
[----:B------:R-:W-:Y:S10]  /*2560*/  @!P0 BRA `(.L_x_33) ;  /* 0x0000002c00208947 */ /* 0x000ff40003800000 */
[----:B------:R-:W0:Y:S01]  /*2570*/  LDC.64 R106, c[0x0][0x5b8] ;  /* 0x00016e00ff6a7b82 */ /* 0x000e220000000a00 */
[----:B------:R-:W-:-:S07]  /*2580*/  ULDC.64 UR4, c[0x0][0x5c0] ;  /* 0x0001700000047ab9 */ /* 0x000fce0000000a00 */
[----:B------:R-:W1:Y:S08]  /*2590*/  LDC.64 R108, c[0x0][0x5b0] ;  /* 0x00016c00ff6c7b82 */ /* 0x000e700000000a00 */
[----:B------:R-:W2:Y:S01]  /*25a0*/  LDC.64 R110, c[0x0][0x5a8] ;  /* 0x00016a00ff6e7b82 */ /* 0x000ea20000000a00 */
[-C--:B0-----:R-:W-:Y:S02]  /*25b0*/  IMAD R6, R9, R106.reuse, RZ ;  /* 0x0000006a09067224 */ /* 0x081fe400078e02ff */
[----:B------:R-:W-:-:S04]  /*25c0*/  IMAD.WIDE.U32 R4, R19, R106, R92 ;  /* 0x0000006a13047225 */ /* 0x000fc800078e005c */
[----:B------:R-:W-:Y:S01]  /*25d0*/  IMAD R105, R19, R107, R6 ;  /* 0x0000006b13697224 */ /* 0x000fe200078e0206 */
[----:B------:R-:W-:Y:S01]  /*25e0*/  IADD3 R6, P0, R12, R4, RZ ;  /* 0x000000040c067210 */ /* 0x000fe20007f1e0ff */
[----:B-1----:R-:W-:-:S03]  /*25f0*/  IMAD R4, R21, R108, RZ ;  /* 0x0000006c15047224 */ /* 0x002fc600078e02ff */
[----:B------:R-:W-:Y:S01]  /*2600*/  IADD3.X R7, R13, R5, R105, P0, !PT ;  /* 0x000000050d077210 */ /* 0x000fe200007fe469 */
[C---:B------:R-:W-:Y:S02]  /*2610*/  IMAD R107, R20.reuse, R109, R4 ;  /* 0x0000006d146b7224 */ /* 0x040fe400078e0204 */
[----:B------:R-:W-:-:S04]  /*2620*/  IMAD.WIDE.U32 R4, R20, R108, R6 ;  /* 0x0000006c14047225 */ /* 0x000fc800078e0006 */
[----:B------:R-:W-:Y:S01]  /*2630*/  IMAD.IADD R5, R5, 0x1, R107 ;  /* 0x0000000105057824 */ /* 0x000fe200078e026b */
[----:B--2---:R-:W-:-:S04]  /*2640*/  LEA R10, P0, R4, R110, 0x1 ;  /* 0x0000006e040a7211 */ /* 0x004fc800078008ff */
[----:B------:R-:W-:-:S05]  /*2650*/  LEA.HI.X R11, R4, R111, R5, 0x1, P0 ;  /* 0x0000006f040b7211 */ /* 0x000fca00000f0c05 */
[----:B------:R-:W2:Y:S01]  /*2660*/  @P1 LDG.E.LTC128B.U16 R18, desc[UR36][R10.64] ;  /* 0x000000240a121981 */ /* 0x000ea2000c1e1520 */
[----:B------:R-:W-:Y:S01]  /*2670*/  IMAD.WIDE.U32 R4, R20, R108, R12 ;  /* 0x0000006c14047225 */ /* 0x000fe200078e000c */
[----:B------:R-:W-:Y:S02]  /*2680*/  BSSY B1, `(.L_x_34) ;  /* 0x0000015000017945 */ /* 0x000fe40003800000 */
[----:B------:R-:W-:-:S04]  /*2690*/  IADD3 R14, P0, R92, R4, RZ ;  /* 0x000000045c0e7210 */ /* 0x000fc80007f1e0ff */
[----:B------:R-:W-:Y:S02]  /*26a0*/  IADD3.X R15, R93, R107, R5, P0, !PT ;  /* 0x0000006b5d0f7210 */ /* 0x000fe400007fe405 */
[----:B------:R-:W-:Y:S01]  /*26b0*/  LEA R8, P0, R104, UR4, 0x1 ;  /* 0x0000000468087c11 */ /* 0x000fe2000f8008ff */
[----:B------:R-:W-:-:S03]  /*26c0*/  IMAD.WIDE.U32 R14, R19, R106, R14 ;  /* 0x0000006a130e7225 */ /* 0x000fc600078e000e */
[----:B------:R-:W-:Y:S02]  /*26d0*/  LEA.HI.X R9, R104, UR5, R113, 0x1, P0 ;  /* 0x0000000568097c11 */ /* 0x000fe400080f0c71 */
[----:B------:R-:W-:-:S04]  /*26e0*/  ISETP.GT.AND P0, PT, R3, 0x1, PT ;  /* 0x000000010300780c */ /* 0x000fc80003f04270 */
[----:B------:R-:W-:Y:S01]  /*26f0*/  ISETP.GT.AND P3, PT, R0, RZ, P0 ;  /* 0x000000ff0000720c */ /* 0x000fe20000764270 */
[----:B--2---:R-:W-:-:S05]  /*2700*/  HADD2.F32 R4, -RZ, R18.H0_H0 ;  /* 0x20000012ff047230 */ /* 0x004fca0000004100 */
[----:B------:R-:W-:Y:S01]  /*2710*/  FMUL R5, R4, R89 ;  /* 0x0000005904057220 */ /* 0x000fe20000400000 */
[----:B------:R-:W-:-:S03]  /*2720*/  LEA R4, P4, R14, R110, 0x1 ;  /* 0x0000006e0e047211 */ /* 0x000fc600078808ff */
[----:B------:R-:W-:-:S05]  /*2730*/  FFMA R5, R24, R88, R5 ;  /* 0x0000005818057223 */ /* 0x000fca0000000005 */
[----:B------:R-:W-:Y:S01]  /*2740*/  F2FP.F16.F32.PACK_AB R10, RZ, R5 ;  /* 0x00000005ff0a723e */ /* 0x000fe200000000ff */
[----:B------:R-:W-:-:S03]  /*2750*/  IMAD.IADD R5, R105, 0x1, R15 ;  /* 0x0000000169057824 */ /* 0x000fc600078e020f */
[----:B------:R-:W-:Y:S01]  /*2760*/  PRMT R11, R10, 0x7610, R11 ;  /* 0x000076100a0b7816 */ /* 0x000fe2000000000b */
[----:B------:R-:W-:Y:S01]  /*2770*/  IMAD.SHL.U32 R10, R108, 0x8, RZ ;  /* 0x000000086c0a7824 */ /* 0x000fe200078e00ff */
[----:B------:R-:W-:-:S03]  /*2780*/  LEA.HI.X R5, R14, R111, R5, 0x1, P4 ;  /* 0x0000006f0e057211 */ /* 0x000fc600020f0c05 */
[----:B------:R0:W-:Y:S02]  /*2790*/  @P1 STG.E.U16 desc[UR36][R8.64], R11 ;  /* 0x0000000b08001986 */ /* 0x0001e4000c101524 */
[----:B0-----:R-:W-:Y:S01]  /*27a0*/  SHF.L.U64.HI R11, R108, 0x3, R109 ;  /* 0x000000036c0b7819 */ /* 0x001fe2000001026d */
[----:B------:R-:W-:Y:S06]  /*27b0*/  @!P3 BRA `(.L_x_35) ;  /* 0x000000000004b947 */ /* 0x000fec0003800000 */
[----:B------:R0:W5:Y:S02]  /*27c0*/  LDG.E.LTC128B.U16 R18, desc[UR36][R4.64+0x2] ;  /* 0x0000022404127981 */ /* 0x000164000c1e1520 */
.L_x_35:
[----:B------:R-:W-:Y:S05]  /*27d0*/  BSYNC B1 ;  /* 0x0000000000017941 */ /* 0x000fea0003800000 */
.L_x_34:
[----:B------:R-:W-:Y:S01]  /*27e0*/  IMAD.WIDE.U32 R10, R20, R108, R10 ;  /* 0x0000006c140a7225 */ /* 0x000fe200078e000a */
[----:B------:R-:W-:-:S03]  /*27f0*/  ISETP.GT.AND P2, PT, R0, 0x8, P2 ;  /* 0x000000080000780c */ /* 0x000fc60001744270 */
[----:B-----5:R-:W-:Y:S01]  /*2800*/  HADD2.F32 R14, -RZ, R18.H0_H0 ;  /* 0x20000012ff0e7230 */ /* 0x020fe20000004100 */
[----:B------:R-:W-:Y:S01]  /*2810*/  IADD3 R6, P1, R6, R10, RZ ;  /* 0x0000000a06067210 */ /* 0x000fe20007f3e0ff */
[----:B------:R-:W-:-:S03]  /*2820*/  IMAD.IADD R107, R107, 0x1, R11 ;  /* 0x000000016b6b7824 */ /* 0x000fc600078e020b */
[----:B------:R-:W-:Y:S01]  /*2830*/  FMUL R14, R14, R89 ;  /* 0x000000590e0e7220 */ /* 0x000fe20000400000 */
[----:B------:R-:W-:-:S03]  /*2840*/  IMAD.X R7, R107, 0x1, R7, P1 ;  /* 0x000000016b077824 */ /* 0x000fc600008e0607 */
[----:B------:R-:W-:Y:S01]  /*2850*/  FFMA R25, R25, R88, R14 ;  /* 0x0000005819197223 */ /* 0x000fe2000000000e */
[----:B------:R-:W-:-:S04]  /*2860*/  LEA R14, P1, R6, R110, 0x1 ;  /* 0x0000006e060e7211 */ /* 0x000fc800078208ff */
[----:B------:R-:W-:Y:S01]  /*2870*/  LEA.HI.X R15, R6, R111, R7, 0x1, P1 ;  /* 0x0000006f060f7211 */ /* 0x000fe200008f0c07 */
[----:B------:R-:W-:Y:S01]  /*2880*/  @P3 IMAD.MOV.U32 R6, RZ, RZ, R8 ;  /* 0x000000ffff063224 */ /* 0x000fe200078e0008 */
[----:B------:R-:W-:Y:S01]  /*2890*/  F2FP.F16.F32.PACK_AB R25, RZ, R25 ;  /* 0x00000019ff19723e */ /* 0x000fe200000000ff */
[----:B------:R-:W-:-:S05]  /*28a0*/  @P3 IMAD.MOV.U32 R7, RZ, RZ, R9 ;  /* 0x000000ffff073224 */ /* 0x000fca00078e0009 */
[----:B------:R1:W-:Y:S04]  /*28b0*/  @P3 STG.E.U16 desc[UR36][R6.64+0x2], R25 ;  /* 0x0000021906003986 */ /* 0x0003e8000c101524 */
[----:B------:R-:W2:Y:S01]  /*28c0*/  @P2 LDG.E.LTC128B.U16 R18, desc[UR36][R14.64] ;  /* 0x000000240e122981 */ /* 0x000ea2000c1e1520 */
[----:B------:R-:W-:Y:S01]  /*28d0*/  IADD3 R12, P1, P3, R92, R10, R12 ;  /* 0x0000000a5c0c7210 */ /* 0x000fe20007b3e00c */
[----:B------:R-:W-:Y:S01]  /*28e0*/  BSSY B1, `(.L_x_36) ;  /* 0x0000011000017945 */ /* 0x000fe20003800000 */
[----:B------:R-:W-:Y:S02]  /*28f0*/  ISETP.GT.AND P0, PT, R0, 0x8, P0 ;  /* 0x000000080000780c */ /* 0x000fe40000704270 */
[----:B------:R-:W-:-:S03]  /*2900*/  IADD3.X R13, R93, R107, R13, P1, P3 ;  /* 0x0000006b5d0d7210 */ /* 0x000fc60000fe640d */
[----:B------:R-:W-:Y:S01]  /*2910*/  IMAD.WIDE.U32 R12, R19, R106, R12 ;  /* 0x0000006a130c7225 */ /* 0x000fe200078e000c */
[----:B------:R-:W-:-:S03]  /*2920*/  SHF.L.U64.HI R19, R94, 0x1, R95 ;  /* 0x000000015e137819 */ /* 0x000fc6000001025f */
[----:B------:R-:W-:Y:S01]  /*2930*/  IMAD.IADD R13, R105, 0x1, R13 ;  /* 0x00000001690d7824 */ /* 0x000fe200078e020d */
[----:B-1----:R-:W-:-:S04]  /*2940*/  LEA R6, P3, R12, R110, 0x1 ;  /* 0x0000006e0c067211 */ /* 0x002fc800078608ff */
[----:B------:R-:W-:Y:S01]  /*2950*/  LEA.HI.X R7, R12, R111, R13, 0x1, P3 ;  /* 0x0000006f0c077211 */ /* 0x000fe200018f0c0d */
[----:B--2---:R-:W-:-:S05]  /*2960*/  HADD2.F32 R10, -RZ, R18.H0_H0 ;  /* 0x20000012ff0a7230 */ /* 0x004fca0000004100 */
[----:B------:R-:W-:Y:S01]  /*2970*/  FMUL R11, R10, R89 ;  /* 0x000000590a0b7220 */ /* 0x000fe20000400000 */
[----:B------:R-:W-:-:S03]  /*2980*/  LEA R10, P1, R94, R8, 0x1 ;  /* 0x000000085e0a7211 */ /* 0x000fc600078208ff */
[----:B------:R-:W-:-:S05]  /*2990*/  FFMA R11, R26, R88, R11 ;  /* 0x000000581a0b7223 */ /* 0x000fca000000000b */
[----:B------:R-:W-:Y:S01]  /*29a0*/  F2FP.F16.F32.PACK_AB R14, RZ, R11 ;  /* 0x0000000bff0e723e */ /* 0x000fe200000000ff */
[----:B------:R-:W-:-:S05]  /*29b0*/  IMAD.X R11, R19, 0x1, R9, P1 ;  /* 0x00000001130b7824 */ /* 0x000fca00008e0609 */
[----:B------:R1:W-:Y:S01]  /*29c0*/  @P2 STG.E.U16 desc[UR36][R10.64], R14 ;  /* 0x0000000e0a002986 */ /* 0x0003e2000c101524 */
[----:B------:R-:W-:Y:S05]  /*29d0*/  @!P0 BRA `(.L_x_37) ;  /* 0x0000000000048947 */ /* 0x000fea0003800000 */
[----:B------:R2:W5:Y:S02]  /*29e0*/  LDG.E.LTC128B.U16 R18, desc[UR36][R6.64+0x2] ;  /* 0x0000022406127981 */ /* 0x000564000c1e1520 */
.L_x_37:
[----:B------:R-:W-:Y:S05]  /*29f0*/  BSYNC B1 ;  /* 0x0000000000017941 */ /* 0x000fea0003800000 */
.L_x_36:
[----:B-----5:R-:W-:Y:S01]  /*2a00*/  HADD2.F32 R12, -RZ, R18.H0_H0 ;  /* 0x20000012ff0c7230 */ /* 0x020fe20000004100 */
[----:B------:R-:W-:Y:S01]  /*2a10*/  ISETP.GT.AND P1, PT, R3, 0x8, PT ;  /* 0x000000080300780c */ /* 0x000fe20003f24270 */
[----:B------:R-:W-:Y:S03]  /*2a20*/  BSSY B1, `(.L_x_38) ;  /* 0x0000008000017945 */ /* 0x000fe60003800000 */
[----:B------:R-:W-:Y:S01]  /*2a30*/  FMUL R12, R12, R89 ;  /* 0x000000590c0c7220 */ /* 0x000fe20000400000 */
[----:B------:R-:W-:-:S03]  /*2a40*/  ISETP.GT.AND P2, PT, R0, RZ, P1 ;  /* 0x000000ff0000720c */ /* 0x000fc60000f44270 */
[----:B------:R-:W-:-:S05]  /*2a50*/  FFMA R12, R27, R88, R12 ;  /* 0x000000581b0c7223 */ /* 0x000fca000000000c */
[----:B------:R-:W-:-:S05]  /*2a60*/  F2FP.F16.F32.PACK_AB R12, RZ, R12 ;  /* 0x0000000cff0c723e */ /* 0x000fca00000000ff */
[----:B------:R3:W-:Y:S01]  /*2a70*/  @P0 STG.E.U16 desc[UR36][R10.64+0x2], R12 ;  /* 0x0000020c0a000986 */ /* 0x0007e2000c101524 */
[----:B------:R-:W-:Y:S05]  /*2a80*/  @!P2 BRA `(.L_x_39) ;  /* 0x000000000004a947 */ /* 0x000fea0003800000 */
[----:B------:R4:W5:Y:S02]  /*2a90*/  LDG.E.LTC128B.U16 R18, desc[UR36][R4.64+0x10] ;  /* 0x0000102404127981 */ /* 0x000964000c1e1520 */
.L_x_39:
[----:B------:R-:W-:Y:S05]  /*2aa0*/  BSYNC B1 ;  /* 0x0000000000017941 */ /* 0x000fea0003800000 */
.L_x_38:
[----:B---3-5:R-:W-:Y:S01]  /*2ab0*/  HADD2.F32 R12, -RZ, R18.H0_H0 ;  /* 0x20000012ff0c7230 */ /* 0x028fe20000004100 */
        /* <DEDUP_REMOVED lines=9> */
.L_x_41:
[----:B------:R-:W-:Y:S05]  /*2b50*/  BSYNC B1 ;  /* 0x0000000000017941 */ /* 0x000fea0003800000 */
.L_x_40:
[----:B-----5:R-:W-:Y:S01]  /*2b60*/  HADD2.F32 R12, -RZ, R18.H0_H0 ;  /* 0x20000012ff0c7230 */ /* 0x020fe20000004100 */
[----:B------:R-:W-:Y:S01]  /*2b70*/  ISETP.GT.AND P1, PT, R0, 0x8, P1 ;  /* 0x000000080000780c */ /* 0x000fe20000f24270 */
[----:B------:R-:W-:Y:S03]  /*2b80*/  BSSY B1, `(.L_x_42) ;  /* 0x0000007000017945 */ /* 0x000fe60003800000 */
[----:B------:R-:W-:-:S04]  /*2b90*/  FMUL R12, R12, R89 ;  /* 0x000000590c0c7220 */ /* 0x000fc80000400000 */
[----:B------:R-:W-:-:S05]  /*2ba0*/  FFMA R12, R29, R88, R12 ;  /* 0x000000581d0c7223 */ /* 0x000fca000000000c */
[----:B------:R-:W-:-:S05]  /*2bb0*/  F2FP.F16.F32.PACK_AB R12, RZ, R12 ;  /* 0x0000000cff0c723e */ /* 0x000fca00000000ff */
[----:B------:R0:W-:Y:S01]  /*2bc0*/  @P3 STG.E.U16 desc[UR36][R8.64+0x12], R12 ;  /* 0x0000120c08003986 */ /* 0x0001e2000c101524 */
[----:B------:R-:W-:Y:S05]  /*2bd0*/  @!P1 BRA `(.L_x_43) ;  /* 0x0000000000049947 */ /* 0x000fea0003800000 */
[----:B------:R0:W5:Y:S02]  /*2be0*/  LDG.E.LTC128B.U16 R18, desc[UR36][R6.64+0x10] ;  /* 0x0000102406127981 */ /* 0x000164000c1e1520 */
.L_x_43:
[----:B------:R-:W-:Y:S05]  /*2bf0*/  BSYNC B1 ;  /* 0x0000000000017941 */ /* 0x000fea0003800000 */
.L_x_42:
[----:B0----5:R-:W-:Y:S01]  /*2c00*/  HADD2.F32 R12, -RZ, R18.H0_H0 ;  /* 0x20000012ff0c7230 */ /* 0x021fe20000004100 */
[----:B------:R-:W-:Y:S01]  /*2c10*/  ISETP.GT.AND P0, PT, R0, 0x8, P0 ;  /* 0x000000080000780c */ /* 0x000fe20000704270 */
[----:B------:R-:W-:Y:S03]  /*2c20*/  BSSY B1, `(.L_x_44) ;  /* 0x0000007000017945 */ /* 0x000fe60003800000 */
[----:B---3--:R-:W-:-:S04]  /*2c30*/  FMUL R13, R12, R89 ;  /* 0x000000590c0d7220 */ /* 0x008fc80000400000 */
[----:B------:R-:W-:-:S05]  /*2c40*/  FFMA R13, R30, R88, R13 ;  /* 0x000000581e0d7223 */ /* 0x000fca000000000d */
[----:B------:R-:W-:-:S05]  /*2c50*/  F2FP.F16.F32.PACK_AB R13, RZ, R13 ;  /* 0x0000000dff0d723e */ /* 0x000fca00000000ff */
[----:B------:R0:W-:Y:S01]  /*2c60*/  @P1 STG.E.U16 desc[UR36][R10.64+0x10], R13 ;  /* 0x0000100d0a001986 */ /* 0x0001e2000c101524 */
[----:B------:R-:W-:Y:S05]  /*2c70*/  @!P0 BRA `(.L_x_45) ;  /* 0x0000000000048947 */ /* 0x000fea0003800000 */
[----:B------:R3:W5:Y:S02]  /*2c80*/  LDG.E.LTC128B.U16 R18, desc[UR36][R6.64+0x12] ;  /* 0x0000122406127981 */ /* 0x000764000c1e1520 */
.L_x_45:
[----:B------:R-:W-:Y:S05]  /*2c90*/  BSYNC B1 ;  /* 0x0000000000017941 */ /* 0x000fea0003800000 */
.L_x_44:
        /* <DEDUP_REMOVED lines=10> */
.L_x_47:
[----:B------:R-:W-:Y:S05]  /*2d40*/  BSYNC B1 ;  /* 0x0000000000017941 */ /* 0x000fea0003800000 */
.L_x_46:
[----:B0----5:R-:W-:Y:S01]  /*2d50*/  HADD2.F32 R12, -RZ, R18.H0_H0 ;  /* 0x20000012ff0c7230 */ /* 0x021fe20000004100 */
        /* <DEDUP_REMOVED lines=9> */
.L_x_49:
[----:B------:R-:W-:Y:S05]  /*2df0*/  BSYNC B1 ;  /* 0x0000000000017941 */ /* 0x000fea0003800000 */
.L_x_48:
        /* <DEDUP_REMOVED lines=9> */
.L_x_51:
[----:B------:R-:W-:Y:S05]  /*2e90*/  BSYNC B1 ;  /* 0x0000000000017941 */ /* 0x000fea0003800000 */
.L_x_50:
[----:B0----5:R-:W-:Y:S01]  /*2ea0*/  HADD2.F32 R12, -RZ, R18.H0_H0 ;  /* 0x20000012ff0c7230 */ /* 0x021fe20000004100 */
        /* <DEDUP_REMOVED lines=8> */
.L_x_53:
[----:B------:R-:W-:Y:S05]  /*2f30*/  BSYNC B1 ;  /* 0x0000000000017941 */ /* 0x000fea0003800000 */
.L_x_52:
        /* <DEDUP_REMOVED lines=10> */
.L_x_55:
[----:B------:R-:W-:Y:S05]  /*2fe0*/  BSYNC B1 ;  /* 0x0000000000017941 */ /* 0x000fea0003800000 */
.L_x_54:
        /* <DEDUP_REMOVED lines=10> */
.L_x_57:
[----:B------:R-:W-:Y:S05]  /*3090*/  BSYNC B1 ;  /* 0x0000000000017941 */ /* 0x000fea0003800000 */
.L_x_56:
        /* <DEDUP_REMOVED lines=9> */
.L_x_59:
[----:B------:R-:W-:Y:S05]  /*3130*/  BSYNC B1 ;  /* 0x0000000000017941 */ /* 0x000fea0003800000 */
.L_x_58:
        /* <DEDUP_REMOVED lines=9> */
.L_x_61:
[----:B------:R-:W-:Y:S05]  /*31d0*/  BSYNC B1 ;  /* 0x0000000000017941 */ /* 0x000fea0003800000 */
.L_x_60:
        /* <DEDUP_REMOVED lines=10> */
.L_x_63:
[----:B------:R-:W-:Y:S05]  /*3280*/  BSYNC B1 ;  /* 0x0000000000017941 */ /* 0x000fea0003800000 */
.L_x_62:
        /* <DEDUP_REMOVED lines=10> */
.L_x_65:
[----:B------:R-:W-:Y:S05]  /*3330*/  BSYNC B1 ;  /* 0x0000000000017941 */ /* 0x000fea0003800000 */
.L_x_64:
        /* <DEDUP_REMOVED lines=9> */
.L_x_67:
[----:B------:R-:W-:Y:S05]  /*33d0*/  BSYNC B1 ;  /* 0x0000000000017941 */ /* 0x000fea0003800000 */
.L_x_66:
        /* <DEDUP_REMOVED lines=9> */
.L_x_69:
[----:B------:R-:W-:Y:S05]  /*3470*/  BSYNC B1 ;  /* 0x0000000000017941 */ /* 0x000fea0003800000 */
.L_x_68:
        /* <DEDUP_REMOVED lines=10> */
.L_x_71:
[----:B------:R-:W-:Y:S05]  /*3520*/  BSYNC B1 ;  /* 0x0000000000017941 */ /* 0x000fea0003800000 */
.L_x_70:
        /* <DEDUP_REMOVED lines=10> */
.L_x_73:
[----:B------:R-:W-:Y:S05]  /*35d0*/  BSYNC B1 ;  /* 0x0000000000017941 */ /* 0x000fea0003800000 */
.L_x_72:
        /* <DEDUP_REMOVED lines=9> */
.L_x_75:
[----:B------:R-:W-:Y:S05]  /*3670*/  BSYNC B1 ;  /* 0x0000000000017941 */ /* 0x000fea0003800000 */
.L_x_74:
        /* <DEDUP_REMOVED lines=9> */
.L_x_77:
[----:B------:R-:W-:Y:S05]  /*3710*/  BSYNC B1 ;  /* 0x0000000000017941 */ /* 0x000fea0003800000 */
.L_x_76:
        /* <DEDUP_REMOVED lines=10> */
.L_x_79:
[----:B------:R-:W-:Y:S05]  /*37c0*/  BSYNC B1 ;  /* 0x0000000000017941 */ /* 0x000fea0003800000 */
.L_x_78:
        /* <DEDUP_REMOVED lines=10> */
.L_x_81:
[----:B------:R-:W-:Y:S05]  /*3870*/  BSYNC B1 ;  /* 0x0000000000017941 */ /* 0x000fea0003800000 */
.L_x_80:
        /* <DEDUP_REMOVED lines=9> */
.L_x_83:
[----:B------:R-:W-:Y:S05]  /*3910*/  BSYNC B1 ;  /* 0x0000000000017941 */ /* 0x000fea0003800000 */
.L_x_82:
        /* <DEDUP_REMOVED lines=9> */
.L_x_85:
[----:B------:R-:W-:Y:S05]  /*39b0*/  BSYNC B1 ;  /* 0x0000000000017941 */ /* 0x000fea0003800000 */
.L_x_84:
        /* <DEDUP_REMOVED lines=10> */
.L_x_87:
[----:B------:R-:W-:Y:S05]  /*3a60*/  BSYNC B1 ;  /* 0x0000000000017941 */ /* 0x000fea0003800000 */
.L_x_86:
        /* <DEDUP_REMOVED lines=10> */
.L_x_89:
[----:B------:R-:W-:Y:S05]  /*3b10*/  BSYNC B1 ;  /* 0x0000000000017941 */ /* 0x000fea0003800000 */
.L_x_88:
        /* <DEDUP_REMOVED lines=9> */
.L_x_91:
[----:B------:R-:W-:Y:S05]  /*3bb0*/  BSYNC B1 ;  /* 0x0000000000017941 */ /* 0x000fea0003800000 */
.L_x_90:
        /* <DEDUP_REMOVED lines=9> */
.L_x_93:
[----:B------:R-:W-:Y:S05]  /*3c50*/  BSYNC B1 ;  /* 0x0000000000017941 */ /* 0x000fea0003800000 */
.L_x_92:
        /* <DEDUP_REMOVED lines=10> */
.L_x_95:
[----:B------:R-:W-:Y:S05]  /*3d00*/  BSYNC B1 ;  /* 0x0000000000017941 */ /* 0x000fea0003800000 */
.L_x_94:
        /* <DEDUP_REMOVED lines=10> */
.L_x_97:
[----:B------:R-:W-:Y:S05]  /*3db0*/  BSYNC B1 ;  /* 0x0000000000017941 */ /* 0x000fea0003800000 */
.L_x_96:
        /* <DEDUP_REMOVED lines=9> */
.L_x_99:
[----:B------:R-:W-:Y:S05]  /*3e50*/  BSYNC B1 ;  /* 0x0000000000017941 */ /* 0x000fea0003800000 */
.L_x_98:
        /* <DEDUP_REMOVED lines=9> */
.L_x_101:
[----:B------:R-:W-:Y:S05]  /*3ef0*/  BSYNC B1 ;  /* 0x0000000000017941 */ /* 0x000fea0003800000 */
.L_x_100:
        /* <DEDUP_REMOVED lines=10> */
.L_x_103:
[----:B------:R-:W-:Y:S05]  /*3fa0*/  BSYNC B1 ;  /* 0x0000000000017941 */ /* 0x000fea0003800000 */
.L_x_102:
        /* <DEDUP_REMOVED lines=10> */
.L_x_105:
[----:B------:R-:W-:Y:S05]  /*4050*/  BSYNC B1 ;  /* 0x0000000000017941 */ /* 0x000fea0003800000 */
.L_x_104:
        /* <DEDUP_REMOVED lines=9> */
.L_x_107:
[----:B------:R-:W-:Y:S05]  /*40f0*/  BSYNC B1 ;  /* 0x0000000000017941 */ /* 0x000fea0003800000 */
.L_x_106:
        /* <DEDUP_REMOVED lines=9> */
.L_x_109:
[----:B------:R-:W-:Y:S05]  /*4190*/  BSYNC B1 ;  /* 0x0000000000017941 */ /* 0x000fea0003800000 */
.L_x_108:
        /* <DEDUP_REMOVED lines=10> */
.L_x_111:
[----:B------:R-:W-:Y:S05]  /*4240*/  BSYNC B1 ;  /* 0x0000000000017941 */ /* 0x000fea0003800000 */
.L_x_110:
        /* <DEDUP_REMOVED lines=10> */
.L_x_113:
[----:B------:R-:W-:Y:S05]  /*42f0*/  BSYNC B1 ;  /* 0x0000000000017941 */ /* 0x000fea0003800000 */
.L_x_112:
        /* <DEDUP_REMOVED lines=9> */
.L_x_115:
[----:B------:R-:W-:Y:S05]  /*4390*/  BSYNC B1 ;  /* 0x0000000000017941 */ /* 0x000fea0003800000 */
.L_x_114:
        /* <DEDUP_REMOVED lines=9> */
.L_x_117:
[----:B------:R-:W-:Y:S05]  /*4430*/  BSYNC B1 ;  /* 0x0000000000017941 */ /* 0x000fea0003800000 */
.L_x_116:
        /* <DEDUP_REMOVED lines=10> */
.L_x_119:
[----:B------:R-:W-:Y:S05]  /*44e0*/  BSYNC B1 ;  /* 0x0000000000017941 */ /* 0x000fea0003800000 */
.L_x_118:
        /* <DEDUP_REMOVED lines=10> */
.L_x_121:
[----:B------:R-:W-:Y:S05]  /*4590*/  BSYNC B1 ;  /* 0x0000000000017941 */ /* 0x000fea0003800000 */
.L_x_120:
        /* <DEDUP_REMOVED lines=9> */
.L_x_123:
[----:B------:R-:W-:Y:S05]  /*4630*/  BSYNC B1 ;  /* 0x0000000000017941 */ /* 0x000fea0003800000 */
.L_x_122:
        /* <DEDUP_REMOVED lines=9> */
.L_x_125:
[----:B------:R-:W-:Y:S05]  /*46d0*/  BSYNC B1 ;  /* 0x0000000000017941 */ /* 0x000fea0003800000 */
.L_x_124:
        /* <DEDUP_REMOVED lines=10> */
.L_x_127:
[----:B------:R-:W-:Y:S05]  /*4780*/  BSYNC B1 ;  /* 0x0000000000017941 */ /* 0x000fea0003800000 */
.L_x_126:
        /* <DEDUP_REMOVED lines=10> */
.L_x_129:
[----:B------:R-:W-:Y:S05]  /*4830*/  BSYNC B1 ;  /* 0x0000000000017941 */ /* 0x000fea0003800000 */
.L_x_128:
        /* <DEDUP_REMOVED lines=9> */
.L_x_131:
[----:B------:R-:W-:Y:S05]  /*48d0*/  BSYNC B1 ;  /* 0x0000000000017941 */ /* 0x000fea0003800000 */
.L_x_130:
        /* <DEDUP_REMOVED lines=9> */
.L_x_133:
[----:B------:R-:W-:Y:S05]  /*4970*/  BSYNC B1 ;  /* 0x0000000000017941 */ /* 0x000fea0003800000 */
.L_x_132:
        /* <DEDUP_REMOVED lines=10> */
.L_x_135:
[----:B------:R-:W-:Y:S05]  /*4a20*/  BSYNC B1 ;  /* 0x0000000000017941 */ /* 0x000fea0003800000 */
.L_x_134:
        /* <DEDUP_REMOVED lines=10> */
.L_x_137:
[----:B------:R-:W-:Y:S05]  /*4ad0*/  BSYNC B1 ;  /* 0x0000000000017941 */ /* 0x000fea0003800000 */
.L_x_136:
        /* <DEDUP_REMOVED lines=9> */
.L_x_139:
[----:B------:R-:W-:Y:S05]  /*4b70*/  BSYNC B1 ;  /* 0x0000000000017941 */ /* 0x000fea0003800000 */
.L_x_138:
        /* <DEDUP_REMOVED lines=9> */
.L_x_141:
[----:B------:R-:W-:Y:S05]  /*4c10*/  BSYNC B1 ;  /* 0x0000000000017941 */ /* 0x000fea0003800000 */
.L_x_140:
        /* <DEDUP_REMOVED lines=10> */
.L_x_143:
[----:B------:R-:W-:Y:S05]  /*4cc0*/  BSYNC B1 ;  /* 0x0000000000017941 */ /* 0x000fea0003800000 */
.L_x_142:
        /* <DEDUP_REMOVED lines=10> */
.L_x_145:
[----:B------:R-:W-:Y:S05]  /*4d70*/  BSYNC B1 ;  /* 0x0000000000017941 */ /* 0x000fea0003800000 */
.L_x_144:
        /* <DEDUP_REMOVED lines=9> */
.L_x_147:
[----:B------:R-:W-:Y:S05]  /*4e10*/  BSYNC B1 ;  /* 0x0000000000017941 */ /* 0x000fea0003800000 */
.L_x_146:
        /* <DEDUP_REMOVED lines=9> */
.L_x_149:
[----:B------:R-:W-:Y:S05]  /*4eb0*/  BSYNC B1 ;  /* 0x0000000000017941 */ /* 0x000fea0003800000 */
.L_x_148:
        /* <DEDUP_REMOVED lines=10> */
.L_x_151:
[----:B------:R-:W-:Y:S05]  /*4f60*/  BSYNC B1 ;  /* 0x0000000000017941 */ /* 0x000fea0003800000 */
.L_x_150:
        /* <DEDUP_REMOVED lines=10> */
.L_x_153:
[----:B------:R-:W-:Y:S05]  /*5010*/  BSYNC B1 ;  /* 0x0000000000017941 */ /* 0x000fea0003800000 */
.L_x_152:
[----:B0---45:R-:W-:Y:S01]  /*5020*/  HADD2.F32 R4, -RZ, R18.H0_H0 ;  /* 0x20000012ff047230 */ /* 0x031fe20000004100 */
        /* <DEDUP_REMOVED lines=8> */
.L_x_155:
[----:B------:R-:W-:Y:S05]  /*50b0*/  BSYNC B1 ;  /* 0x0000000000017941 */ /* 0x000fea0003800000 */
.L_x_154:
[----:B0----5:R-:W-:Y:S01]  /*50c0*/  HADD2.F32 R4, -RZ, R18.H0_H0 ;  /* 0x20000012ff047230 */ /* 0x021fe20000004100 */
[----:B------:R-:W-:Y:S01]  /*50d0*/  ISETP.GT.AND P0, PT, R0, 0x8, P0 ;  /* 0x000000080000780c */ /* 0x000fe20000704270 */
[----:B------:R-:W-:Y:S01]  /*50e0*/  @P1 IMAD.MOV.U32 R5, RZ, RZ, R11 ;  /* 0x000000ffff051224 */ /* 0x000fe200078e000b */
[----:B------:R-:W-:Y:S02]  /*50f0*/  BSSY B1, `(.L_x_156) ;  /* 0x0000008000017945 */ /* 0x000fe40003800000 */
[----:B------:R-:W-:Y:S01]  /*5100*/  FMUL R3, R4, R89 ;  /* 0x0000005904037220 */ /* 0x000fe20000400000 */
[----:B------:R-:W-:-:S03]  /*5110*/  @P1 IMAD.MOV.U32 R4, RZ, RZ, R10 ;  /* 0x000000ffff041224 */ /* 0x000fc600078e000a */
[----:B------:R-:W-:-:S05]  /*5120*/  FFMA R3, R86, R88, R3 ;  /* 0x0000005856037223 */ /* 0x000fca0000000003 */
[----:B------:R-:W-:-:S05]  /*5130*/  F2FP.F16.F32.PACK_AB R3, RZ, R3 ;  /* 0x00000003ff03723e */ /* 0x000fca00000000ff */
[----:B------:R0:W-:Y:S01]  /*5140*/  @P1 STG.E.U16 desc[UR36][R4.64+0xf0], R3 ;  /* 0x0000f00304001986 */ /* 0x0001e2000c101524 */
[----:B------:R-:W-:Y:S05]  /*5150*/  @!P0 BRA `(.L_x_157) ;  /* 0x0000000000048947 */ /* 0x000fea0003800000 */
[----:B------:R0:W5:Y:S02]  /*5160*/  LDG.E.LTC128B.U16 R18, desc[UR36][R6.64+0xf2] ;  /* 0x0000f22406127981 */ /* 0x000164000c1e1520 */
.L_x_157:
[----:B------:R-:W-:Y:S05]  /*5170*/  BSYNC B1 ;  /* 0x0000000000017941 */ /* 0x000fea0003800000 */
.L_x_156:
[----:B------:R-:W-:Y:S05]  /*5180*/  @!P0 BRA `(.L_x_158) ;  /* 0x0000001000b08947 */ /* 0x000fea0003800000 */
[----:B-----5:R-:W-:-:S05]  /*5190*/  HADD2.F32 R18, -RZ, R18.H0_H0 ;  /* 0x20000012ff127230 */ /* 0x020fca0000004100 */
[----:B------:R-:W-:-:S04]  /*51a0*/  FMUL R18, R18, R89 ;  /* 0x0000005912127220 */ /* 0x000fc80000400000 */
[----:B------:R-:W-:-:S05]  /*51b0*/  FFMA R18, R87, R88, R18 ;  /* 0x0000005857127223 */ /* 0x000fca0000000012 */
[----:B------:R-:W-:-:S05]  /*51c0*/  F2FP.F16.F32.PACK_AB R18, RZ, R18 ;  /* 0x00000012ff12723e */ /* 0x000fca00000000ff */
[----:B------:R0:W-:Y:S01]  /*51d0*/  STG.E.U16 desc[UR36][R10.64+0xf2], R18 ;  /* 0x0000f2120a007986 */ /* 0x0001e2000c101524 */
[----:B------:R-:W-:Y:S05]  /*51e0*/  BRA `(.L_x_158) ;  /* 0x0000001000987947 */ /* 0x000fea0003800000 */
.L_x_33:
[----:B------:R-:W-:Y:S01]  /*51f0*/  ISETP.GT.AND P3, PT, R3, 0x1, PT ;  /* 0x000000010300780c */ /* 0x000fe20003f64270 */
[----:B------:R-:W-:Y:S01]  /*5200*/  ULDC.64 UR4, c[0x0][0x5c0] ;  /* 0x0001700000047ab9 */ /* 0x000fe20000000a00 */
[-C--:B------:R-:W-:Y:S01]  /*5210*/  FMUL R24, R24, R88.reuse ;  /* 0x0000005818187220 */ /* 0x080fe20000400000 */
[----:B------:R-:W-:Y:S01]  /*5220*/  LEA R4, P4, R104, UR4, 0x1 ;  /* 0x0000000468047c11 */ /* 0x000fe2000f8808ff */
[-C--:B------:R-:W-:Y:S01]  /*5230*/  FMUL R25, R25, R88.reuse ;  /* 0x0000005819197220 */ /* 0x080fe20000400000 */
[----:B------:R-:W-:Y:S01]  /*5240*/  ISETP.GT.AND P0, PT, R0, RZ, P3 ;  /* 0x000000ff0000720c */ /* 0x000fe20001f04270 */
[----:B------:R-:W-:Y:S01]  /*5250*/  FMUL R26, R26, R88 ;  /* 0x000000581a1a7220 */ /* 0x000fe20000400000 */
[----:B------:R-:W-:Y:S01]  /*5260*/  F2FP.F16.F32.PACK_AB R24, RZ, R24 ;  /* 0x00000018ff18723e */ /* 0x000fe200000000ff */
[-C--:B------:R-:W-:Y:S01]  /*5270*/  FMUL R27, R27, R88.reuse ;  /* 0x000000581b1b7220 */ /* 0x080fe20000400000 */
[----:B------:R-:W-:Y:S01]  /*5280*/  LEA.HI.X R5, R104, UR5, R113, 0x1, P4 ;  /* 0x0000000568057c11 */ /* 0x000fe2000a0f0c71 */
[-C--:B------:R-:W-:Y:S01]  /*5290*/  FMUL R28, R28, R88.reuse ;  /* 0x000000581c1c7220 */ /* 0x080fe20000400000 */
[----:B------:R-:W-:Y:S01]  /*52a0*/  F2FP.F16.F32.PACK_AB R25, RZ, R25 ;  /* 0x00000019ff19723e */ /* 0x000fe200000000ff */
[-C--:B------:R-:W-:Y:S01]  /*52b0*/  FMUL R29, R29, R88.reuse ;  /* 0x000000581d1d7220 */ /* 0x080fe20000400000 */
[----:B------:R-:W-:Y:S01]  /*52c0*/  ISETP.GT.AND P2, PT, R0, 0x8, P2 ;  /* 0x000000080000780c */ /* 0x000fe20001744270 */
[----:B------:R-:W-:Y:S01]  /*52d0*/  @P1 STG.E.U16 desc[UR36][R4.64], R24 ;  /* 0x0000001804001986 */ /* 0x000fe2000c101524 */
[----:B------:R-:W-:Y:S01]  /*52e0*/  ISETP.GT.AND P1, PT, R3, 0x8, PT ;  /* 0x000000080300780c */ /* 0x000fe20003f24270 */
[----:B------:R-:W-:Y:S01]  /*52f0*/  FMUL R30, R30, R88 ;  /* 0x000000581e1e7220 */ /* 0x000fe20000400000 */
[C---:B------:R-:W-:Y:S01]  /*5300*/  SHF.L.U64.HI R7, R94.reuse, 0x1, R95 ;  /* 0x000000015e077819 */ /* 0x040fe2000001025f */
[----:B------:R-:W-:Y:S01]  /*5310*/  @P0 STG.E.U16 desc[UR36][R4.64+0x2], R25 ;  /* 0x0000021904000986 */ /* 0x000fe2000c101524 */
[----:B------:R-:W-:Y:S01]  /*5320*/  LEA R6, P5, R94, R4, 0x1 ;  /* 0x000000045e067211 */ /* 0x000fe200078a08ff */
[-C--:B------:R-:W-:Y:S01]  /*5330*/  FMUL R31, R31, R88.reuse ;  /* 0x000000581f1f7220 */ /* 0x080fe20000400000 */
[----:B------:R-:W-:Y:S01]  /*5340*/  ISETP.GT.AND P3, PT, R0, 0x8, P3 ;  /* 0x000000080000780c */ /* 0x000fe20001f64270 */
[-C--:B------:R-:W-:Y:S01]  /*5350*/  FMUL R32, R32, R88.reuse ;  /* 0x0000005820207220 */ /* 0x080fe20000400000 */
[----:B------:R-:W-:Y:S01]  /*5360*/  ISETP.GT.AND P0, PT, R3, 0x9, PT ;  /* 0x000000090300780c */ /* 0x000fe20003f04270 */
[----:B------:R-:W-:Y:S01]  /*5370*/  IMAD.X R7, R7, 0x1, R5, P5 ;  /* 0x0000000107077824 */ /* 0x000fe200028e0605 */
[----:B------:R-:W-:Y:S01]  /*5380*/  ISETP.GT.AND P4, PT, R0, RZ, P1 ;  /* 0x000000ff0000720c */ /* 0x000fe20000f84270 */
[----:B------:R-:W-:Y:S01]  /*5390*/  FMUL R33, R33, R88 ;  /* 0x0000005821217220 */ /* 0x000fe20000400000 */
[----:B------:R-:W-:Y:S01]  /*53a0*/  F2FP.F16.F32.PACK_AB R26, RZ, R26 ;  /* 0x0000001aff1a723e */ /* 0x000fe200000000ff */
[-C--:B------:R-:W-:Y:S01]  /*53b0*/  FMUL R34, R34, R88.reuse ;  /* 0x0000005822227220 */ /* 0x080fe20000400000 */
[----:B------:R-:W-:Y:S01]  /*53c0*/  ISETP.GT.AND P5, PT, R0, RZ, P0 ;  /* 0x000000ff0000720c */ /* 0x000fe200007a4270 */
[----:B------:R-:W-:Y:S01]  /*53d0*/  FMUL R35, R35, R88 ;  /* 0x0000005823237220 */ /* 0x000fe20000400000 */
[----:B------:R-:W-:Y:S01]  /*53e0*/  F2FP.F16.F32.PACK_AB R27, RZ, R27 ;  /* 0x0000001bff1b723e */ /* 0x000fe200000000ff */
[----:B------:R-:W-:Y:S01]  /*53f0*/  @P2 STG.E.U16 desc[UR36][R6.64], R26 ;  /* 0x0000001a06002986 */ /* 0x000fe2000c101524 */
[----:B------:R-:W-:Y:S01]  /*5400*/  F2FP.F16.F32.PACK_AB R28, RZ, R28 ;  /* 0x0000001cff1c723e */ /* 0x000fe200000000ff */
[-C--:B------:R-:W-:Y:S01]  /*5410*/  FMUL R36, R36, R88.reuse ;  /* 0x0000005824247220 */ /* 0x080fe20000400000 */
[C---:B------:R-:W-:Y:S01]  /*5420*/  ISETP.GT.AND P2, PT, R0.reuse, 0x8, P1 ;  /* 0x000000080000780c */ /* 0x040fe20000f44270 */
[----:B------:R-:W-:Y:S01]  /*5430*/  @P3 STG.E.U16 desc[UR36][R6.64+0x2], R27 ;  /* 0x0000021b06003986 */ /* 0x000fe2000c101524 */
[----:B------:R-:W-:Y:S01]  /*5440*/  ISETP.GT.AND P1, PT, R3, 0x10, PT ;  /* 0x000000100300780c */ /* 0x000fe20003f24270 */
[-C--:B------:R-:W-:Y:S01]  /*5450*/  FMUL R37, R37, R88.reuse ;  /* 0x0000005825257220 */ /* 0x080fe20000400000 */
[----:B------:R-:W-:Y:S01]  /*5460*/  F2FP.F16.F32.PACK_AB R29, RZ, R29 ;  /* 0x0000001dff1d723e */ /* 0x000fe200000000ff */
[----:B------:R-:W-:Y:S01]  /*5470*/  @P4 STG.E.U16 desc[UR36][R4.64+0x10], R28 ;  /* 0x0000101c04004986 */ /* 0x000fe2000c101524 */
[----:B------:R-:W-:Y:S01]  /*5480*/  ISETP.GT.AND P3, PT, R0, 0x8, P0 ;  /* 0x000000080000780c */ /* 0x000fe20000764270 */
[-C--:B------:R-:W-:Y:S01]  /*5490*/  FMUL R38, R38, R88.reuse ;  /* 0x0000005826267220 */ /* 0x080fe20000400000 */
[----:B------:R-:W-:Y:S01]  /*54a0*/  ISETP.GT.AND P0, PT, R3, 0x11, PT ;  /* 0x000000110300780c */ /* 0x000fe20003f04270 */
[----:B------:R-:W-:Y:S01]  /*54b0*/  @P5 STG.E.U16 desc[UR36][R4.64+0x12], R29 ;  /* 0x0000121d04005986 */ /* 0x000fe2000c101524 */
        /* <DEDUP_REMOVED lines=162> */
[----:B------:R-:W-:-:S02]  /*5ee0*/  F2FP.F16.F32.PACK_AB R62, RZ, R62 ;  /* 0x0000003eff3e723e */ /* 0x000fc400000000ff */
[C---:B------:R-:W-:Y:S02]  /*5ef0*/  ISETP.GT.AND P5, PT, R0.reuse, RZ, P0 ;  /* 0x000000ff0000720c */ /* 0x040fe400007a4270 */
[----:B------:R-:W-:Y:S01]  /*5f00*/  F2FP.F16.F32.PACK_AB R63, RZ, R63 ;  /* 0x0000003fff3f723e */ /* 0x000fe200000000ff */
[----:B------:R-:W-:Y:S01]  /*5f10*/  @P2 STG.E.U16 desc[UR36][R6.64+0x90], R62 ;  /* 0x0000903e06002986 */ /* 0x000fe2000c101524 */
[----:B------:R-:W-:Y:S02]  /*5f20*/  F2FP.F16.F32.PACK_AB R64, RZ, R64 ;  /* 0x00000040ff40723e */ /* 0x000fe400000000ff */
[C---:B------:R-:W-:Y:S01]  /*5f30*/  ISETP.GT.AND P2, PT, R0.reuse, 0x8, P1 ;  /* 0x000000080000780c */ /* 0x040fe20000f44270 */
[----:B------:R-:W-:Y:S01]  /*5f40*/  @P3 STG.E.U16 desc[UR36][R6.64+0x92], R63 ;  /* 0x0000923f06003986 */ /* 0x000fe2000c101524 */
[----:B------:R-:W-:Y:S02]  /*5f50*/  ISETP.GT.AND P1, PT, R3, 0x58, PT ;  /* 0x000000580300780c */ /* 0x000fe40003f24270 */
[----:B------:R-:W-:Y:S01]  /*5f60*/  F2FP.F16.F32.PACK_AB R65, RZ, R65 ;  /* 0x00000041ff41723e */ /* 0x000fe200000000ff */
[----:B------:R-:W-:Y:S01]  /*5f70*/  @P4 STG.E.U16 desc[UR36][R4.64+0xa0], R64 ;  /* 0x0000a04004004986 */ /* 0x000fe2000c101524 */
[----:B------:R-:W-:-:S02]  /*5f80*/  ISETP.GT.AND P3, PT, R0, 0x8, P0 ;  /* 0x000000080000780c */ /* 0x000fc40000764270 */
[----:B------:R-:W-:Y:S01]  /*5f90*/  ISETP.GT.AND P0, PT, R3, 0x59, PT ;  /* 0x000000590300780c */ /* 0x000fe20003f04270 */
[----:B------:R-:W-:Y:S01]  /*5fa0*/  @P5 STG.E.U16 desc[UR36][R4.64+0xa2], R65 ;  /* 0x0000a24104005986 */ /* 0x000fe2000c101524 */
[C---:B------:R-:W-:Y:S02]  /*5fb0*/  ISETP.GT.AND P4, PT, R0.reuse, RZ, P1 ;  /* 0x000000ff0000720c */ /* 0x040fe40000f84270 */
[----:B------:R-:W-:Y:S02]  /*5fc0*/  F2FP.F16.F32.PACK_AB R66, RZ, R66 ;  /* 0x00000042ff42723e */ /* 0x000fe400000000ff */
[----:B------:R-:W-:Y:S02]  /*5fd0*/  ISETP.GT.AND P5, PT, R0, RZ, P0 ;  /* 0x000000ff0000720c */ /* 0x000fe400007a4270 */
[----:B------:R-:W-:Y:S01]  /*5fe0*/  F2FP.F16.F32.PACK_AB R67, RZ, R67 ;  /* 0x00000043ff43723e */ /* 0x000fe200000000ff */
[----:B------:R-:W-:Y:S01]  /*5ff0*/  @P2 STG.E.U16 desc[UR36][R6.64+0xa0], R66 ;  /* 0x0000a04206002986 */ /* 0x000fe2000c101524 */
[----:B------:R-:W-:-:S02]  /*6000*/  F2FP.F16.F32.PACK_AB R68, RZ, R68 ;  /* 0x00000044ff44723e */ /* 0x000fc400000000ff */
[C---:B------:R-:W-:Y:S01]  /*6010*/  ISETP.GT.AND P2, PT, R0.reuse, 0x8, P1 ;  /* 0x000000080000780c */ /* 0x040fe20000f44270 */
[----:B------:R-:W-:Y:S01]  /*6020*/  @P3 STG.E.U16 desc[UR36][R6.64+0xa2], R67 ;  /* 0x0000a24306003986 */ /* 0x000fe2000c101524 */
[C---:B------:R-:W-:Y:S02]  /*6030*/  ISETP.GT.AND P1, PT, R3.reuse, 0x60, PT ;  /* 0x000000600300780c */ /* 0x040fe40003f24270 */
[----:B------:R-:W-:Y:S01]  /*6040*/  F2FP.F16.F32.PACK_AB R69, RZ, R69 ;  /* 0x00000045ff45723e */ /* 0x000fe200000000ff */
[----:B------:R-:W-:Y:S01]  /*6050*/  @P4 STG.E.U16 desc[UR36][R4.64+0xb0], R68 ;  /* 0x0000b04404004986 */ /* 0x000fe2000c101524 */
[C---:B------:R-:W-:Y:S02]  /*6060*/  ISETP.GT.AND P3, PT, R0.reuse, 0x8, P0 ;  /* 0x000000080000780c */ /* 0x040fe40000764270 */
[----:B------:R-:W-:Y:S01]  /*6070*/  ISETP.GT.AND P0, PT, R3, 0x61, PT ;  /* 0x000000610300780c */ /* 0x000fe20003f04270 */
[----:B------:R-:W-:Y:S01]  /*6080*/  @P5 STG.E.U16 desc[UR36][R4.64+0xb2], R69 ;  /* 0x0000b24504005986 */ /* 0x000fe2000c101524 */
[----:B------:R-:W-:-:S02]  /*6090*/  ISETP.GT.AND P4, PT, R0, RZ, P1 ;  /* 0x000000ff0000720c */ /* 0x000fc40000f84270 */
[C---:B------:R-:W-:Y:S02]  /*60a0*/  ISETP.GT.AND P5, PT, R0.reuse, RZ, P0 ;  /* 0x000000ff0000720c */ /* 0x040fe400007a4270 */
[----:B------:R-:W-:Y:S02]  /*60b0*/  F2FP.F16.F32.PACK_AB R70, RZ, R70 ;  /* 0x00000046ff46723e */ /* 0x000fe400000000ff */
[----:B------:R-:W-:Y:S02]  /*60c0*/  F2FP.F16.F32.PACK_AB R71, RZ, R71 ;  /* 0x00000047ff47723e */ /* 0x000fe400000000ff */
[----:B------:R-:W-:Y:S01]  /*60d0*/  F2FP.F16.F32.PACK_AB R72, RZ, R72 ;  /* 0x00000048ff48723e */ /* 0x000fe200000000ff */
[----:B------:R-:W-:Y:S01]  /*60e0*/  @P2 STG.E.U16 desc[UR36][R6.64+0xb0], R70 ;  /* 0x0000b04606002986 */ /* 0x000fe2000c101524 */
[----:B------:R-:W-:Y:S02]  /*60f0*/  F2FP.F16.F32.PACK_AB R73, RZ, R73 ;  /* 0x00000049ff49723e */ /* 0x000fe400000000ff */
[C---:B------:R-:W-:Y:S01]  /*6100*/  ISETP.GT.AND P1, PT, R0.reuse, 0x8, P1 ;  /* 0x000000080000780c */ /* 0x040fe20000f24270 */
[----:B------:R-:W-:Y:S01]  /*6110*/  @P3 STG.E.U16 desc[UR36][R6.64+0xb2], R71 ;  /* 0x0000b24706003986 */ /* 0x000fe2000c101524 */
[----:B------:R-:W-:-:S02]  /*6120*/  ISETP.GT.AND P2, PT, R0, 0x8, P0 ;  /* 0x000000080000780c */ /* 0x000fc40000744270 */
[----:B------:R-:W-:Y:S01]  /*6130*/  F2FP.F16.F32.PACK_AB R74, RZ, R74 ;  /* 0x0000004aff4a723e */ /* 0x000fe200000000ff */
[----:B------:R-:W-:Y:S01]  /*6140*/  @P4 STG.E.U16 desc[UR36][R4.64+0xc0], R72 ;  /* 0x0000c04804004986 */ /* 0x000fe2000c101524 */
[C---:B------:R-:W-:Y:S02]  /*6150*/  ISETP.GT.AND P4, PT, R3.reuse, 0x68, PT ;  /* 0x000000680300780c */ /* 0x040fe40003f84270 */
[----:B------:R-:W-:Y:S01]  /*6160*/  ISETP.GT.AND P0, PT, R3, 0x69, PT ;  /* 0x000000690300780c */ /* 0x000fe20003f04270 */
[----:B------:R-:W-:Y:S01]  /*6170*/  @P5 STG.E.U16 desc[UR36][R4.64+0xc2], R73 ;  /* 0x0000c24904005986 */ /* 0x000fe2000c101524 */
[----:B------:R-:W-:Y:S02]  /*6180*/  ISETP.GT.AND P5, PT, R0, RZ, P4 ;  /* 0x000000ff0000720c */ /* 0x000fe400027a4270 */
[----:B------:R-:W-:Y:S01]  /*6190*/  F2FP.F16.F32.PACK_AB R75, RZ, R75 ;  /* 0x0000004bff4b723e */ /* 0x000fe200000000ff */
[----:B------:R-:W-:Y:S01]  /*61a0*/  @P1 STG.E.U16 desc[UR36][R6.64+0xc0], R74 ;  /* 0x0000c04a06001986 */ /* 0x000fe2000c101524 */
[----:B------:R-:W-:-:S02]  /*61b0*/  F2FP.F16.F32.PACK_AB R76, RZ, R76 ;  /* 0x0000004cff4c723e */ /* 0x000fc400000000ff */
[C---:B------:R-:W-:Y:S01]  /*61c0*/  ISETP.GT.AND P3, PT, R0.reuse, RZ, P0 ;  /* 0x000000ff0000720c */ /* 0x040fe20000764270 */
[----:B------:R-:W-:Y:S01]  /*61d0*/  @P2 STG.E.U16 desc[UR36][R6.64+0xc2], R75 ;  /* 0x0000c24b06002986 */ /* 0x000fe2000c101524 */
[C---:B------:R-:W-:Y:S02]  /*61e0*/  ISETP.GT.AND P4, PT, R0.reuse, 0x8, P4 ;  /* 0x000000080000780c */ /* 0x040fe40002784270 */
[----:B------:R-:W-:Y:S02]  /*61f0*/  F2FP.F16.F32.PACK_AB R77, RZ, R77 ;  /* 0x0000004dff4d723e */ /* 0x000fe400000000ff */
[----:B------:R-:W-:Y:S01]  /*6200*/  F2FP.F16.F32.PACK_AB R78, RZ, R78 ;  /* 0x0000004eff4e723e */ /* 0x000fe200000000ff */
[----:B------:R-:W-:Y:S01]  /*6210*/  @P5 STG.E.U16 desc[UR36][R4.64+0xd0], R76 ;  /* 0x0000d04c04005986 */ /* 0x000fe2000c101524 */
[----:B------:R-:W-:Y:S02]  /*6220*/  ISETP.GT.AND P5, PT, R0, 0x8, P0 ;  /* 0x000000080000780c */ /* 0x000fe400007a4270 */
[----:B------:R-:W-:-:S02]  /*6230*/  F2FP.F16.F32.PACK_AB R79, RZ, R79 ;  /* 0x0000004fff4f723e */ /* 0x000fc400000000ff */
[C---:B------:R-:W-:Y:S01]  /*6240*/  ISETP.GT.AND P2, PT, R3.reuse, 0x71, PT ;  /* 0x000000710300780c */ /* 0x040fe20003f44270 */
[----:B------:R-:W-:Y:S01]  /*6250*/  @P3 STG.E.U16 desc[UR36][R4.64+0xd2], R77 ;  /* 0x0000d24d04003986 */ /* 0x000fe2000c101524 */
[----:B------:R-:W-:Y:S02]  /*6260*/  ISETP.GT.AND P3, PT, R3, 0x70, PT ;  /* 0x000000700300780c */ /* 0x000fe40003f64270 */
[----:B------:R-:W-:Y:S01]  /*6270*/  F2FP.F16.F32.PACK_AB R80, RZ, R80 ;  /* 0x00000050ff50723e */ /* 0x000fe200000000ff */
[----:B------:R-:W-:Y:S01]  /*6280*/  @P4 STG.E.U16 desc[UR36][R6.64+0xd0], R78 ;  /* 0x0000d04e06004986 */ /* 0x000fe2000c101524 */
[C---:B------:R-:W-:Y:S02]  /*6290*/  ISETP.GT.AND P4, PT, R0.reuse, RZ, P2 ;  /* 0x000000ff0000720c */ /* 0x040fe40001784270 */
[----:B------:R-:W-:Y:S01]  /*62a0*/  F2FP.F16.F32.PACK_AB R81, RZ, R81 ;  /* 0x00000051ff51723e */ /* 0x000fe200000000ff */
[----:B------:R-:W-:Y:S01]  /*62b0*/  @P5 STG.E.U16 desc[UR36][R6.64+0xd2], R79 ;  /* 0x0000d24f06005986 */ /* 0x000fe2000c101524 */
[----:B------:R-:W-:-:S02]  /*62c0*/  ISETP.GT.AND P5, PT, R0, RZ, P3 ;  /* 0x000000ff0000720c */ /* 0x000fc40001fa4270 */
[C---:B------:R-:W-:Y:S02]  /*62d0*/  ISETP.GT.AND P1, PT, R3.reuse, 0x78, PT ;  /* 0x000000780300780c */ /* 0x040fe40003f24270 */
[----:B------:R-:W-:Y:S02]  /*62e0*/  ISETP.GT.AND P0, PT, R3, 0x79, PT ;  /* 0x000000790300780c */ /* 0x000fe40003f04270 */
[C---:B------:R-:W-:Y:S02]  /*62f0*/  ISETP.GT.AND P3, PT, R0.reuse, 0x8, P3 ;  /* 0x000000080000780c */ /* 0x040fe40001f64270 */
[C---:B------:R-:W-:Y:S02]  /*6300*/  ISETP.GT.AND P2, PT, R0.reuse, 0x8, P2 ;  /* 0x000000080000780c */ /* 0x040fe40001744270 */
[----:B------:R-:W-:Y:S02]  /*6310*/  F2FP.F16.F32.PACK_AB R82, RZ, R82 ;  /* 0x00000052ff52723e */ /* 0x000fe400000000ff */
[----:B------:R-:W-:Y:S01]  /*6320*/  F2FP.F16.F32.PACK_AB R83, RZ, R83 ;  /* 0x00000053ff53723e */ /* 0x000fe200000000ff */
[----:B------:R-:W-:Y:S01]  /*6330*/  @P5 STG.E.U16 desc[UR36][R4.64+0xe0], R80 ;  /* 0x0000e05004005986 */ /* 0x000fe2000c101524 */
[----:B------:R-:W-:-:S02]  /*6340*/  ISETP.GT.AND P5, PT, R0, RZ, P0 ;  /* 0x000000ff0000720c */ /* 0x000fc400007a4270 */
[C---:B------:R-:W-:Y:S01]  /*6350*/  ISETP.GT.AND P0, PT, R0.reuse, 0x8, P0 ;  /* 0x000000080000780c */ /* 0x040fe20000704270 */
[----:B------:R-:W-:Y:S01]  /*6360*/  @P4 STG.E.U16 desc[UR36][R4.64+0xe2], R81 ;  /* 0x0000e25104004986 */ /* 0x000fe2000c101524 */
[C---:B------:R-:W-:Y:S02]  /*6370*/  ISETP.GT.AND P4, PT, R0.reuse, RZ, P1 ;  /* 0x000000ff0000720c */ /* 0x040fe40000f84270 */
[----:B------:R-:W-:Y:S01]  /*6380*/  ISETP.GT.AND P1, PT, R0, 0x8, P1 ;  /* 0x000000080000780c */ /* 0x000fe20000f24270 */
[----:B------:R-:W-:Y:S01]  /*6390*/  @P3 STG.E.U16 desc[UR36][R6.64+0xe0], R82 ;  /* 0x0000e05206003986 */ /* 0x000fe2000c101524 */
[----:B------:R-:W-:Y:S02]  /*63a0*/  F2FP.F16.F32.PACK_AB R84, RZ, R84 ;  /* 0x00000054ff54723e */ /* 0x000fe400000000ff */
[----:B------:R-:W-:Y:S01]  /*63b0*/  F2FP.F16.F32.PACK_AB R85, RZ, R85 ;  /* 0x00000055ff55723e */ /* 0x000fe200000000ff */
[----:B------:R-:W-:Y:S01]  /*63c0*/  @P2 STG.E.U16 desc[UR36][R6.64+0xe2], R83 ;  /* 0x0000e25306002986 */ /* 0x000fe2000c101524 */
[----:B------:R-:W-:-:S02]  /*63d0*/  F2FP.F16.F32.PACK_AB R86, RZ, R86 ;  /* 0x00000056ff56723e */ /* 0x000fc400000000ff */
[----:B------:R-:W-:-:S03]  /*63e0*/  F2FP.F16.F32.PACK_AB R87, RZ, R87 ;  /* 0x00000057ff57723e */ /* 0x000fc600000000ff */
[----:B------:R-:W-:Y:S04]  /*63f0*/  @P4 STG.E.U16 desc[UR36][R4.64+0xf0], R84 ;  /* 0x0000f05404004986 */ /* 0x000fe8000c101524 */
[----:B------:R0:W-:Y:S02]  /*6400*/  @P5 STG.E.U16 desc[UR36][R4.64+0xf2], R85 ;  /* 0x0000f25504005986 */ /* 0x0001e4000c101524 */
[----:B0-----:R-:W-:Y:S02]  /*6410*/  @P1 IMAD.MOV.U32 R4, RZ, RZ, R6 ;  /* 0x000000ffff041224 */ /* 0x001fe400078e0006 */
[----:B------:R-:W-:-:S05]  /*6420*/  @P1 IMAD.MOV.U32 R5, RZ, RZ, R7 ;  /* 0x000000ffff051224 */ /* 0x000fca00078e0007 */
[----:B------:R0:W-:Y:S04]  /*6430*/  @P1 STG.E.U16 desc[UR36][R4.64+0xf0], R86 ;  /* 0x0000f05604001986 */ /* 0x0001e8000c101524 */
[----:B------:R0:W-:Y:S02]  /*6440*/  @P0 STG.E.U16 desc[UR36][R6.64+0xf2], R87 ;  /* 0x0000f25706000986 */ /* 0x0001e4000c101524 */
.L_x_158:
[----:B------:R-:W-:Y:S05]  /*6450*/  BSYNC B0 ;  /* 0x0000000000007941 */ /* 0x000fea0003800000 */
.L_x_32:
[----:B0-----:R-:W2:Y:S01]  /*6460*/  LDL.64 R4, [R1] ;  /* 0x0000000001047983 */ /* 0x001ea20000100a00 */
[----:B------:R-:W-:Y:S01]  /*6470*/  ULDC.64 UR4, c[0x0][0x650] ;  /* 0x0001940000047ab9 */ /* 0x000fe20000000a00 */
[----:B------:R-:W-:Y:S02]  /*6480*/  IMAD.U32 R0, RZ, RZ, UR44 ;  /* 0x0000002cff007e24 */ /* 0x000fe4000f8e00ff */
[----:B------:R-:W-:Y:S02]  /*6490*/  IMAD.MOV.U32 R22, RZ, RZ, -0x1 ;  /* 0xffffffffff167424 */ /* 0x000fe400078e00ff */
[----:B------:R0:W-:Y:S01]  /*64a0*/  SYNCS.ARRIVE.TRANS64.A1T0 RZ, [R0+UR46], RZ ;  /* 0x000000ff00ff79a7 */ /* 0x0001e2000810002e */
[----:B-----5:R-:W-:Y:S02]  /*64b0*/  IMAD.MOV.U32 R18, RZ, RZ, -0x1 ;  /* 0xffffffffff127424 */ /* 0x020fe400078e00ff */
[----:B------:R-:W-:Y:S01]  /*64c0*/  IMAD.MOV.U32 R19, RZ, RZ, -0x1 ;  /* 0xffffffffff137424 */ /* 0x000fe200078e00ff */
[----:B0-----:R-:W-:-:S02]  /*64d0*/  PRMT R0, RZ, 0x7610, R0 ;  /* 0x00007610ff007816 */ /* 0x001fc40000000000 */
[----:B--2---:R-:W-:-:S05]  /*64e0*/  LEA R16, P0, R4, R16, 0x1 ;  /* 0x0000001004107211 */ /* 0x004fca00078008ff */
[----:B------:R-:W-:Y:S01]  /*64f0*/  IMAD.X R17, R98, 0x1, R17, P0 ;  /* 0x0000000162117824 */ /* 0x000fe200000e0611 */
[----:B------:R-:W-:-:S04]  /*6500*/  ISETP.GE.U32.AND P0, PT, R16, UR4, PT ;  /* 0x0000000410007c0c */ /* 0x000fc8000bf06070 */
[----:B------:R-:W-:-:S13]  /*6510*/  ISETP.GE.U32.AND.EX P0, PT, R17, UR5, PT, P0 ;  /* 0x0000000511007c0c */ /* 0x000fda000bf06100 */
[----:B------:R-:W-:Y:S05]  /*6520*/  @P0 BRA `(.L_x_159) ;  /* 0x00000004004c0947 */ /* 0x000fea0003800000 */
[----:B-1----:R-:W0:Y:S01]  /*6530*/  LDC.64 R10, c[0x0][0x628] ;  /* 0x00018a00ff0a7b82 */ /* 0x002e220000000a00 */
[----:B------:R-:W1:Y:S01]  /*6540*/  S2R R12, SR_CTAID.X ;  /* 0x00000000000c7919 */ /* 0x000e620000002500 */
[----:B------:R-:W-:Y:S02]  /*6550*/  IMAD.MOV.U32 R8, RZ, RZ, R16 ;  /* 0x000000ffff087224 */ /* 0x000fe400078e0010 */
[----:B------:R-:W-:Y:S01]  /*6560*/  IMAD.MOV.U32 R9, RZ, RZ, R17 ;  /* 0x000000ffff097224 */ /* 0x000fe200078e0011 */
[----:B------:R-:W2:Y:S03]  /*6570*/  S2R R18, SR_CTAID.Y ;  /* 0x0000000000127919 */ /* 0x000ea60000002600 */
[----:B------:R-:W1:Y:S08]  /*6580*/  LDC R0, c[0x0][0x630] ;  /* 0x00018c00ff007b82 */ /* 0x000e700000000800 */
[----:B------:R-:W1:Y:S01]  /*6590*/  LDC.64 R14, c[0x0][0x620] ;  /* 0x00018800ff0e7b82 */ /* 0x000e620000000a00 */
[----:B0-----:R-:W-:-:S04]  /*65a0*/  ISETP.NE.U32.AND P0, PT, R10, RZ, PT ;  /* 0x000000ff0a00720c */ /* 0x001fc80003f05070 */
[----:B------:R-:W-:-:S13]  /*65b0*/  ISETP.NE.AND.EX P0, PT, R11, RZ, PT, P0 ;  /* 0x000000ff0b00720c */ /* 0x000fda0003f05300 */
[----:B-12---:R-:W-:Y:S05]  /*65c0*/  @!P0 BRA `(.L_x_160) ;  /* 0x0000000000288947 */ /* 0x006fea0003800000 */
[----:B------:R-:W0:Y:S02]  /*65d0*/  LDC R3, c[0x0][0x634] ;  /* 0x00018d00ff037b82 */ /* 0x000e240000000800 */
[----:B0-----:R-:W-:-:S05]  /*65e0*/  IADD3 R3, P0, R16, R3, RZ ;  /* 0x0000000310037210 */ /* 0x001fca0007f1e0ff */
[----:B------:R-:W-:-:S04]  /*65f0*/  IMAD.X R13, RZ, RZ, R17, P0 ;  /* 0x000000ffff0d7224 */ /* 0x000fc800000e0611 */
[----:B------:R-:W-:-:S04]  /*6600*/  IMAD.WIDE.U32 R4, R13, R10, RZ ;  /* 0x0000000a0d047225 */ /* 0x000fc800078e00ff */
[----:B---34-:R-:W-:-:S04]  /*6610*/  IMAD.WIDE.U32 R6, P0, R3, R11, R4 ;  /* 0x0000000b03067225 */ /* 0x018fc80007800004 */
[----:B------:R-:W-:-:S04]  /*6620*/  IMAD.WIDE.U32 R4, R3, R10, RZ ;  /* 0x0000000a03047225 */ /* 0x000fc800078e00ff */
[----:B------:R-:W-:Y:S01]  /*6630*/  IMAD.X R9, RZ, RZ, RZ, P0 ;  /* 0x000000ffff097224 */ /* 0x000fe200000e06ff */
[----:B------:R-:W-:Y:S01]  /*6640*/  IADD3 RZ, P0, R5, R6, RZ ;  /* 0x0000000605ff7210 */ /* 0x000fe20007f1e0ff */
[----:B------:R-:W-:-:S04]  /*6650*/  IMAD.MOV.U32 R8, RZ, RZ, R7 ;  /* 0x000000ffff087224 */ /* 0x000fc800078e0007 */
[----:B------:R-:W-:-:S08]  /*6660*/  IMAD.WIDE.U32.X R8, R13, R11, R8, P0 ;  /* 0x0000000b0d087225 */ /* 0x000fd000000e0408 */
.L_x_160:
[-CC-:B------:R-:W-:Y:S01]  /*6670*/  SHF.R.U64 R19, R8, R0.reuse, R9.reuse ;  /* 0x0000000008137219 */ /* 0x180fe20000001209 */
[----:B------:R-:W0:Y:S01]  /*6680*/  LDC.64 R24, c[0x0][0x640] ;  /* 0x00019000ff187b82 */ /* 0x000e220000000a00 */
[----:B------:R-:W-:Y:S01]  /*6690*/  SHF.R.U32.HI R0, RZ, R0, R9 ;  /* 0x00000000ff007219 */ /* 0x000fe20000011609 */
[----:B------:R-:W-:Y:S01]  /*66a0*/  ULDC UR4, c[0x0][0x150] ;  /* 0x0000540000047ab9 */ /* 0x000fe20000000800 */
[----:B------:R-:W-:Y:S02]  /*66b0*/  IADD3 R3, P0, RZ, -R19, RZ ;  /* 0x80000013ff037210 */ /* 0x000fe40007f1e0ff */
[----:B---34-:R-:W-:-:S03]  /*66c0*/  I2FP.F32.U32 R7, R12 ;  /* 0x0000000c00077245 */ /* 0x018fc60000201000 */
[----:B------:R-:W1:Y:S01]  /*66d0*/  LDC R6, c[0x0][0x618] ;  /* 0x00018600ff067b82 */ /* 0x000e620000000800 */
[----:B------:R-:W-:Y:S02]  /*66e0*/  IMAD.X R5, RZ, RZ, ~R0, P0 ;  /* 0x000000ffff057224 */ /* 0x000fe400000e0e00 */
[----:B------:R-:W-:Y:S01]  /*66f0*/  FMUL R7, R7, UR4 ;  /* 0x0000000407077c20 */ /* 0x000fe20008400000 */
[----:B------:R-:W-:Y:S01]  /*6700*/  ULDC UR4, c[0x0][0x154] ;  /* 0x0000550000047ab9 */ /* 0x000fe20000000800 */
[-C--:B------:R-:W-:Y:S02]  /*6710*/  IMAD R0, R5, R14.reuse, RZ ;  /* 0x0000000e05007224 */ /* 0x080fe400078e02ff */
[C---:B------:R-:W-:Y:S01]  /*6720*/  IMAD.WIDE.U32 R4, R3.reuse, R14, R16 ;  /* 0x0000000e03047225 */ /* 0x040fe200078e0010 */
[----:B------:R-:W2:Y:S01]  /*6730*/  LDC R8, c[0x0][0x608] ;  /* 0x00018200ff087b82 */ /* 0x000ea20000000800 */
[----:B------:R-:W3:Y:S02]  /*6740*/  F2I.U32.TRUNC.NTZ R7, R7 ;  /* 0x0000000700077305 */ /* 0x000ee4000020f000 */
[----:B------:R-:W-:Y:S01]  /*6750*/  IMAD R3, R3, R15, R0 ;  /* 0x0000000f03037224 */ /* 0x000fe200078e0200 */
[----:B------:R-:W-:-:S03]  /*6760*/  I2FP.F32.U32 R0, R18 ;  /* 0x0000001200007245 */ /* 0x000fc60000201000 */
[----:B------:R-:W-:Y:S01]  /*6770*/  IMAD.IADD R3, R5, 0x1, R3 ;  /* 0x0000000105037824 */ /* 0x000fe200078e0203 */
[----:B------:R-:W4:Y:S01]  /*6780*/  LDC R11, c[0x0][0x658] ;  /* 0x00019600ff0b7b82 */ /* 0x000f220000000800 */
[----:B0-----:R-:W-:-:S04]  /*6790*/  ISETP.NE.U32.AND P0, PT, R24, RZ, PT ;  /* 0x000000ff1800720c */ /* 0x001fc80003f05070 */
[----:B------:R-:W-:-:S03]  /*67a0*/  ISETP.NE.AND.EX P0, PT, R25, RZ, PT, P0 ;  /* 0x000000ff1900720c */ /* 0x000fc60003f05300 */
[----:B------:R-:W0:Y:S01]  /*67b0*/  LDC R9, c[0x0][0x144] ;  /* 0x00005100ff097b82 */ /* 0x000e220000000800 */
[-C--:B-1----:R-:W-:Y:S01]  /*67c0*/  SHF.R.U64 R10, R4, R6.reuse, R3 ;  /* 0x00000006040a7219 */ /* 0x082fe20000001203 */
[----:B---3--:R-:W-:Y:S01]  /*67d0*/  IMAD.MOV R7, RZ, RZ, -R7 ;  /* 0x000000ffff077224 */ /* 0x008fe200078e0a07 */
[----:B------:R-:W-:Y:S01]  /*67e0*/  SHF.R.U32.HI R3, RZ, R6, R3 ;  /* 0x00000006ff037219 */ /* 0x000fe20000011603 */
[----:B------:R-:W-:-:S04]  /*67f0*/  FMUL R6, R0, UR4 ;  /* 0x0000000400067c20 */ /* 0x000fc80008400000 */
[----:B------:R-:W1:Y:S01]  /*6800*/  LDC R21, c[0x0][0x148] ;  /* 0x00005200ff157b82 */ /* 0x000e620000000800 */
[----:B------:R3:W0:Y:S01]  /*6810*/  F2I.U32.TRUNC.NTZ R14, R6 ;  /* 0x00000006000e7305 */ /* 0x000622000020f000 */
[-CC-:B--2---:R-:W-:Y:S02]  /*6820*/  SHF.R.U64 R13, R10, R8.reuse, R3.reuse ;  /* 0x000000080a0d7219 */ /* 0x184fe40000001203 */
[----:B------:R-:W-:-:S04]  /*6830*/  SHF.R.U32.HI R0, RZ, R8, R3 ;  /* 0x00000008ff007219 */ /* 0x000fc80000011603 */
[----:B------:R-:W2:Y:S01]  /*6840*/  LDC R20, c[0x0][0x648] ;  /* 0x00019200ff147b82 */ /* 0x000ea20000000800 */
[-CC-:B----4-:R-:W-:Y:S02]  /*6850*/  SHF.R.U64 R15, R13, R11.reuse, R0.reuse ;  /* 0x0000000b0d0f7219 */ /* 0x190fe40000001200 */
[----:B------:R-:W-:-:S03]  /*6860*/  SHF.R.U32.HI R5, RZ, R11, R0 ;  /* 0x0000000bff057219 */ /* 0x000fc60000011600 */
[----:B------:R-:W-:Y:S02]  /*6870*/  IMAD.MOV.U32 R4, RZ, RZ, R15 ;  /* 0x000000ffff047224 */ /* 0x000fe400078e000f */
[----:B------:R-:W4:Y:S01]  /*6880*/  LDC R26, c[0x0][0x638] ;  /* 0x00018e00ff1a7b82 */ /* 0x000f220000000800 */
[----:B0-----:R-:W-:-:S07]  /*6890*/  IMAD R22, R9, R7, R12 ;  /* 0x0000000709167224 */ /* 0x001fce00078e020c */
[----:B------:R-:W0:Y:S08]  /*68a0*/  LDC R27, c[0x0][0x610] ;  /* 0x00018400ff1b7b82 */ /* 0x000e300000000800 */
[----:B------:R-:W0:Y:S01]  /*68b0*/  LDC R28, c[0x0][0x600] ;  /* 0x00018000ff1c7b82 */ /* 0x000e220000000800 */
[----:B-123--:R-:W-:Y:S05]  /*68c0*/  @!P0 BRA `(.L_x_161) ;  /* 0x0000000000288947 */ /* 0x00efea0003800000 */
[----:B------:R-:W1:Y:S02]  /*68d0*/  LDC R0, c[0x0][0x64c] ;  /* 0x00019300ff007b82 */ /* 0x000e640000000800 */
[----:B-1----:R-:W-:-:S05]  /*68e0*/  IADD3 R3, P0, R15, R0, RZ ;  /* 0x000000000f037210 */ /* 0x002fca0007f1e0ff */
        /* <DEDUP_REMOVED lines=8> */
.L_x_161:
[----:B------:R-:W-:Y:S01]  /*6970*/  ISETP.NE.AND P0, PT, R2, 0x1, PT ;  /* 0x000000010200780c */ /* 0x000fe20003f05270 */
[----:B------:R-:W-:Y:S01]  /*6980*/  IMAD.MOV R14, RZ, RZ, -R14 ;  /* 0x000000ffff0e7224 */ /* 0x000fe200078e0a0e */
[----:B------:R-:W-:Y:S02]  /*6990*/  SHF.R.U64 R0, R4, R20, R5 ;  /* 0x0000001404007219 */ /* 0x000fe40000001205 */
[----:B------:R-:W-:Y:S02]  /*69a0*/  LOP3.LUT R3, R13, R100, RZ, 0xc0, !PT ;  /* 0x000000640d037212 */ /* 0x000fe400078ec0ff */
[----:B------:R-:W-:Y:S01]  /*69b0*/  LOP3.LUT R5, R10, R99, RZ, 0xc0, !PT ;  /* 0x000000630a057212 */ /* 0x000fe200078ec0ff */
[----:B------:R-:W-:Y:S02]  /*69c0*/  IMAD.MOV R4, RZ, RZ, -R0 ;  /* 0x000000ffff047224 */ /* 0x000fe400078e0a00 */
[----:B------:R-:W-:Y:S02]  /*69d0*/  IMAD R3, R96, R0, R3 ;  /* 0x0000000060037224 */ /* 0x000fe400078e0203 */
[----:B----4-:R-:W-:-:S02]  /*69e0*/  IMAD R0, R4, R26, R15 ;  /* 0x0000001a04007224 */ /* 0x010fc400078e020f */
[----:B------:R-:W-:Y:S02]  /*69f0*/  @P0 IMAD R22, R21, R14, R18 ;  /* 0x0000000e15160224 */ /* 0x000fe400078e0212 */
[----:B------:R-:W-:Y:S02]  /*6a00*/  IMAD.MOV.U32 R4, RZ, RZ, 0x1 ;  /* 0x00000001ff047424 */ /* 0x000fe400078e00ff */
[----:B0-----:R-:W-:Y:S02]  /*6a10*/  IMAD R22, R3, R27, R22 ;  /* 0x0000001b03167224 */ /* 0x001fe400078e0216 */
[----:B------:R-:W-:Y:S01]  /*6a20*/  IMAD R3, R0, R28, R5 ;  /* 0x0000001c00037224 */ /* 0x000fe200078e0205 */
[----:B------:R-:W-:-:S04]  /*6a30*/  PRMT R0, R4, 0x7610, R0 ;  /* 0x0000761004007816 */ /* 0x000fc80000000000 */
[----:B------:R-:W-:Y:S02]  /*6a40*/  SEL R18, R3, R22, !P0 ;  /* 0x0000001603127207 */ /* 0x000fe40004000000 */
[----:B------:R-:W-:-:S07]  /*6a50*/  SEL R22, R22, R3, !P0 ;  /* 0x0000000316167207 */ /* 0x000fce0004000000 */
.L_x_159:
[----:B------:R-:W-:Y:S01]  /*6a60*/  LOP3.LUT P0, RZ, R0, 0xff, RZ, 0xc0, !PT ;  /* 0x000000ff00ff7812 */ /* 0x000fe2000780c0ff */
[----:B------:R-:W-:Y:S01]  /*6a70*/  UIMAD.WIDE.U32 UR4, UR38, -0x33333333, URZ ;  /* 0xcccccccd260478a5 */ /* 0x000fe2000f8e003f */
[----:B------:R-:W-:-:S03]  /*6a80*/  LOP3.LUT R103, R103, 0x1, RZ, 0x3c, !PT ;  /* 0x0000000167677812 */ /* 0x000fc600078e3cff */
[----:B------:R-:W-:-:S04]  /*6a90*/  USHF.R.U32.HI UR4, URZ, 0x2, UR5 ;  /* 0x000000023f047899 */ /* 0x000fc80008011605 */
[----:B------:R-:W-:-:S04]  /*6aa0*/  UIMAD UR38, UR4, -0x5, UR38 ;  /* 0xfffffffb042678a4 */ /* 0x000fc8000f8e0226 */
[----:B------:R-:W-:Y:S08]  /*6ab0*/  @P0 BRA `(.L_x_162) ;  /* 0xffffffa800a00947 */ /* 0x000ff0000383ffff */
[----:B------:R-:W-:Y:S05]  /*6ac0*/  EXIT ;  /* 0x000000000000794d */ /* 0x000fea0003800000 */
.L_x_13:
[----:B------:R-:W-:-:S08]  /*6ad0*/  ISETP.NE.AND P0, PT, R14, RZ, PT ;  /* 0x000000ff0e00720c */ /* 0x000fd00003f05270 */
[----:B0-----:R-:W0:-:S00]  /*6ae0*/  USETMAXREG.DEALLOC.CTAPOOL 0x28 ;  /* 0x00000028000079c8 */ /* 0x001e0000080e0500 */
[----:B------:R-:W-:Y:S05]  /*6af0*/  @P0 EXIT ;  /* 0x000000000000094d */ /* 0x000fea0003800000 */
[----:B0-----:R-:W-:Y:S01]  /*6b00*/  LOP3.LUT P0, RZ, R3, 0xff, RZ, 0xc0, !PT ;  /* 0x000000ff03ff7812 */ /* 0x001fe2000780c0ff */
[----:B------:R-:W-:Y:S02]  /*6b10*/  IMAD.MOV.U32 R3, RZ, RZ, 0x1 ;  /* 0x00000001ff037424 */ /* 0x000fe400078e00ff */
[----:B------:R-:W-:-:S10]  /*6b20*/  IMAD.MOV.U32 R8, RZ, RZ, RZ ;  /* 0x000000ffff087224 */ /* 0x000fd400078e00ff */
[----:B------:R-:W-:Y:S05]  /*6b30*/  @!P0 BRA `(.L_x_163) ;  /* 0x0000000c003c8947 */ /* 0x000fea0003800000 */
[----:B------:R-:W-:Y:S01]  /*6b40*/  LOP3.LUT P0, RZ, R4, 0x1f, RZ, 0xc0, !PT ;  /* 0x0000001f04ff7812 */ /* 0x000fe2000780c0ff */
[----:B------:R-:W-:Y:S01]  /*6b50*/  ULDC UR5, c[0x0][0x658] ;  /* 0x0001960000057ab9 */ /* 0x000fe20000000800 */
[----:B------:R-:W-:Y:S01]  /*6b60*/  UMOV UR6, 0xffffffff ;  /* 0xffffffff00067882 */ /* 0x000fe20000000000 */
[----:B------:R-:W-:Y:S01]  /*6b70*/  BSSY B0, `(.L_x_163) ;  /* 0x00000cb000007945 */ /* 0x000fe20003800000 */
[----:B------:R-:W-:Y:S01]  /*6b80*/  USHF.L.U32 UR6, UR6, UR5, URZ ;  /* 0x0000000506067299 */ /* 0x000fe2000800063f */
[C---:B------:R-:W-:Y:S01]  /*6b90*/  ISETP.NE.AND P2, PT, R5.reuse, RZ, PT ;  /* 0x000000ff0500720c */ /* 0x040fe20003f45270 */
[----:B------:R-:W-:Y:S01]  /*6ba0*/  UMOV UR7, 0x1 ;  /* 0x0000000100077882 */ /* 0x000fe20000000000 */
[----:B------:R-:W-:Y:S01]  /*6bb0*/  ISETP.NE.OR P0, PT, R5, RZ, !P0 ;  /* 0x000000ff0500720c */ /* 0x000fe20004705670 */
[----:B------:R-:W-:Y:S01]  /*6bc0*/  IMAD.MOV.U32 R10, RZ, RZ, 0x1 ;  /* 0x00000001ff0a7424 */ /* 0x000fe200078e00ff */
[----:B------:R-:W-:Y:S01]  /*6bd0*/  LOP3.LUT R9, R23, 0x2, RZ, 0xfc, !PT ;  /* 0x0000000217097812 */ /* 0x000fe200078efcff */
[----:B------:R-:W-:Y:S01]  /*6be0*/  IMAD.MOV.U32 R3, RZ, RZ, 0x1 ;  /* 0x00000001ff037424 */ /* 0x000fe200078e00ff */
[----:B------:R-:W-:Y:S01]  /*6bf0*/  ULDC UR4, c[0x0][0x600] ;  /* 0x0001800000047ab9 */ /* 0x000fe20000000800 */
[----:B------:R-:W-:Y:S01]  /*6c00*/  IMAD.MOV.U32 R8, RZ, RZ, RZ ;  /* 0x000000ffff087224 */ /* 0x000fe200078e00ff */
[----:B------:R-:W-:-:S02]  /*6c10*/  USHF.L.U32 UR13, UR7, UR5, URZ ;  /* 0x00000005070d7299 */ /* 0x000fc4000800063f */
[----:B------:R-:W-:Y:S02]  /*6c20*/  UIADD3 UR21, UR40, 0x1, URZ ;  /* 0x0000000128157890 */ /* 0x000fe4000fffe03f */
[----:B------:R-:W-:Y:S02]  /*6c30*/  UIADD3 UR4, UR4, -0x1, URZ ;  /* 0xffffffff04047890 */ /* 0x000fe4000fffe03f */
[----:B------:R-:W-:Y:S01]  /*6c40*/  ULOP3.LUT UR5, URZ, UR6, URZ, 0x33, !UPT ;  /* 0x000000063f057292 */ /* 0x000fe2000f8e333f */
[----:B------:R-:W-:-:S11]  /*6c50*/  ULDC.64 UR22, c[0x0][0x198] ;  /* 0x0000660000167ab9 */ /* 0x000fd60000000a00 */
.L_x_175:
[----:B------:R-:W-:-:S03]  /*6c60*/  UMOV UR6, 0xffffffff ;  /* 0xffffffff00067882 */ /* 0x000fc60000000000 */
[----:B------:R-:W-:Y:S05]  /*6c70*/  BRA.DIV UR6, `(.L_x_164) ;  /* 0x00000012062c7947 */ /* 0x000fea000b800000 */
[----:B------:R-:W-:-:S13]  /*6c80*/  ELECT P6, URZ, PT ;  /* 0x00000000003f782f */ /* 0x000fda00038c0000 */
.L_x_189:
[----:B------:R-:W0:Y:S01]  /*6c90*/  LDC R4, c[0x0][0x28c] ;  /* 0x0000a300ff047b82 */ /* 0x000e220000000800 */
[----:B------:R-:W-:Y:S01]  /*6ca0*/  BSSY B1, `(.L_x_165) ;  /* 0x0000043000017945 */ /* 0x000fe20003800000 */
[----:B0-----:R-:W-:-:S13]  /*6cb0*/  ISETP.LT.OR P6, PT, R4, 0x1, !P6 ;  /* 0x000000010400780c */ /* 0x001fda00077c1670 */
[----:B------:R-:W-:Y:S05]  /*6cc0*/  @P6 BRA `(.L_x_166) ;  /* 0x0000000400006947 */ /* 0x000fea0003800000 */
[----:B------:R-:W-:Y:S02]  /*6cd0*/  IMAD.SHL.U32 R22, R22, 0x40, RZ ;  /* 0x0000004016167824 */ /* 0x000fe400078e00ff */
[----:B------:R-:W-:Y:S02]  /*6ce0*/  IMAD.SHL.U32 R18, R18, 0x80, RZ ;  /* 0x0000008012127824 */ /* 0x000fe400078e00ff */
[----:B------:R-:W-:Y:S02]  /*6cf0*/  IMAD.MOV.U32 R13, RZ, RZ, RZ ;  /* 0x000000ffff0d7224 */ /* 0x000fe400078e00ff */
[----:B------:R-:W-:Y:S02]  /*6d00*/  IMAD.U32 R14, RZ, RZ, UR21 ;  /* 0x00000015ff0e7e24 */ /* 0x000fe4000f8e00ff */
[----:B------:R-:W-:Y:S02]  /*6d10*/  IMAD.MOV.U32 R4, RZ, RZ, R3 ;  /* 0x000000ffff047224 */ /* 0x000fe400078e0003 */
[----:B------:R-:W-:-:S07]  /*6d20*/  IMAD.MOV.U32 R5, RZ, RZ, R8 ;  /* 0x000000ffff057224 */ /* 0x000fce00078e0008 */
.L_x_170:
[----:B------:R-:W0:Y:S01]  /*6d30*/  S2R R7, SR_CgaCtaId ;  /* 0x0000000000077919 */ /* 0x000e220000008800 */
[----:B------:R-:W-:-:S04]  /*6d40*/  MOV R6, 0x400 ;  /* 0x0000040000067802 */ /* 0x000fc80000000f00 */
[----:B0-----:R-:W-:Y:S02]  /*6d50*/  LEA R12, R7, R6, 0x18 ;  /* 0x00000006070c7211 */ /* 0x001fe400078ec0ff */
[----:B------:R-:W-:Y:S01]  /*6d60*/  SHF.L.U32 R6, R4, 0x1f, RZ ;  /* 0x0000001f04067819 */ /* 0x000fe200000006ff */
[----:B------:R-:W0:Y:S02]  /*6d70*/  @!P2 LDC R7, c[0x0][0x500] ;  /* 0x00014000ff07ab82 */ /* 0x000e240000000800 */
[----:B------:R-:W-:-:S04]  /*6d80*/  IMAD R11, R5, 0x8, R12 ;  /* 0x00000008050b7824 */ /* 0x000fc800078e020c */
[----:B------:R-:W1:Y:S02]  /*6d90*/  SYNCS.PHASECHK.TRANS64.TRYWAIT P1, [R11+URZ+0x28], R6 ;  /* 0x000028060b0075a7 */ /* 0x000e64000802017f */
[----:B-1----:R-:W-:Y:S05]  /*6da0*/  @!P1 BRA `(.L_x_167) ;  /* 0x0000001000009947 */ /* 0x002fea0003800000 */
.L_x_190:
[----:B-1----:R-:W-:Y:S01]  /*6db0*/  PRMT R6, R9, 0x9910, RZ ;  /* 0x0000991009067816 */ /* 0x002fe200000000ff */
[----:B0-----:R0:W-:Y:S03]  /*6dc0*/  @!P2 SYNCS.ARRIVE.TRANS64 RZ, [R11+URZ], R7 ;  /* 0x000000070bffa9a7 */ /* 0x0011e6000800003f */
[----:B------:R-:W-:-:S13]  /*6dd0*/  ISETP.NE.AND P1, PT, R6, 0x2, PT ;  /* 0x000000020600780c */ /* 0x000fda0003f25270 */
[----:B0-----:R-:W-:Y:S05]  /*6de0*/  @P1 BRA `(.L_x_168) ;  /* 0x0000000000041947 */ /* 0x001fea0003800000 */
[----:B------:R-:W-:Y:S01]  /*6df0*/  BPT.TRAP 0x1 ;  /* 0x000000040000795c */ /* 0x000fe20000300000 */
.L_x_168:
[----:B------:R-:W-:Y:S05]  /*6e00*/  @P0 BRA `(.L_x_169) ;  /* 0x0000000000040947 */ /* 0x000fea0003800000 */
[----:B------:R-:W-:Y:S01]  /*6e10*/  BPT.TRAP 0x1 ;  /* 0x000000040000795c */ /* 0x000fe20000300000 */
.L_x_169:
[--C-:B------:R-:W-:Y:S01]  /*6e20*/  IMAD R6, R5, 0x4000, R12.reuse ;  /* 0x0000400005067824 */ /* 0x100fe200078e020c */
[----:B------:R-:W-:Y:S01]  /*6e30*/  R2UR UR34, R13 ;  /* 0x000000000d2272ca */ /* 0x000fe200000e0000 */
[----:B------:R-:W-:Y:S01]  /*6e40*/  IMAD R12, R5, 0x8000, R12 ;  /* 0x00008000050c7824 */ /* 0x000fe200078e020c */
[----:B------:R-:W-:Y:S01]  /*6e50*/  R2UR UR33, R11 ;  /* 0x000000000b2172ca */ /* 0x000fe200000e0000 */
[----:B------:R-:W-:Y:S01]  /*6e60*/  VIADD R14, R14, 0xffffffff ;  /* 0xffffffff0e0e7836 */ /* 0x000fe20000000000 */
[----:B------:R-:W-:Y:S01]  /*6e70*/  R2UR UR24, R6 ;  /* 0x00000000061872ca */ /* 0x000fe200000e0000 */
[----:B------:R-:W-:Y:S01]  /*6e80*/  UIADD3 UR6, UP0, UR22, 0xf0, URZ ;  /* 0x000000f016067890 */ /* 0x000fe2000ff1e03f */
[----:B------:R-:W-:Y:S01]  /*6e90*/  R2UR UR8, R12 ;  /* 0x000000000c0872ca */ /* 0x000fe200000e0000 */
[----:B------:R-:W-:Y:S01]  /*6ea0*/  UIADD3 UR30, UP1, UR22, 0x1f0, URZ ;  /* 0x000001f0161e7890 */ /* 0x000fe2000ff3e03f */
[----:B------:R-:W-:Y:S01]  /*6eb0*/  R2UR UR36, R19 ;  /* 0x00000000132472ca */ /* 0x000fe200000e0000 */
[----:B------:R-:W-:Y:S01]  /*6ec0*/  UIADD3.X UR7, URZ, UR23, URZ, UP0, !UPT ;  /* 0x000000173f077290 */ /* 0x000fe200087fe43f */
[----:B------:R-:W-:Y:S01]  /*6ed0*/  R2UR UR35, R22 ;  /* 0x00000000162372ca */ /* 0x000fe200000e0000 */
[----:B------:R-:W-:Y:S01]  /*6ee0*/  UIADD3.X UR31, URZ, UR23, URZ, UP1, !UPT ;  /* 0x000000173f1f7290 */ /* 0x000fe20008ffe43f */
[----:B------:R-:W-:Y:S01]  /*6ef0*/  R2UR UR19, R18 ;  /* 0x00000000121372ca */ /* 0x000fe200000e0000 */
[----:B------:R-:W-:Y:S01]  /*6f00*/  UIADD3 UR26, UR34, 0x40, URZ ;  /* 0x00000040221a7890 */ /* 0x000fe2000fffe03f */
[----:B------:R-:W-:Y:S01]  /*6f10*/  ISETP.GT.AND P3, PT, R14, 0x1, PT ;  /* 0x000000010e00780c */ /* 0x000fe20003f64270 */
[----:B------:R-:W-:Y:S01]  /*6f20*/  VIADD R5, R5, 0x1 ;  /* 0x0000000105057836 */ /* 0x000fe20000000000 */
[----:B------:R-:W-:Y:S01]  /*6f30*/  UMOV UR14, 0x0 ;  /* 0x00000000000e7882 */ /* 0x000fe20000000000 */
[----:B------:R-:W-:Y:S01]  /*6f40*/  UIADD3 UR32, UR24, 0x180, URZ ;  /* 0x0000018018207890 */ /* 0x000fe2000fffe03f */
[----:B------:R-:W-:Y:S01]  /*6f50*/  VIADD R13, R13, 0x80 ;  /* 0x000000800d0d7836 */ /* 0x000fe20000000000 */
[----:B------:R-:W-:Y:S01]  /*6f60*/  UIADD3 UR24, UR24, 0x2180, URZ ;  /* 0x0000218018187890 */ /* 0x000fe2000fffe03f */
[----:B------:R-:W-:Y:S01]  /*6f70*/  ISETP.NE.AND P1, PT, R5, 0x5, PT ;  /* 0x000000050500780c */ /* 0x000fe20003f25270 */
[----:B------:R-:W-:-:S02]  /*6f80*/  UIADD3 UR16, UR8, 0x14180, URZ ;  /* 0x0001418008107890 */ /* 0x000fc4000fffe03f */
[----:B------:R-:W-:Y:S01]  /*6f90*/  UIADD3 UR8, UR8, 0x18180, URZ ;  /* 0x0001818008087890 */ /* 0x000fe2000fffe03f */
[----:B------:R-:W-:Y:S01]  /*6fa0*/  SEL R7, RZ, 0x1, P1 ;  /* 0x00000001ff077807 */ /* 0x000fe20000800000 */
[----:B------:R-:W-:Y:S01]  /*6fb0*/  UMOV UR15, 0x10000000 ;  /* 0x10000000000f7882 */ /* 0x000fe20000000000 */
[----:B------:R-:W-:Y:S01]  /*6fc0*/  UMOV UR25, UR33 ;  /* 0x0000002100197c82 */ /* 0x000fe20008000000 */
[----:B------:R-:W-:Y:S01]  /*6fd0*/  UMOV UR28, UR36 ;  /* 0x00000024001c7c82 */ /* 0x000fe20008000000 */
[----:B------:R-:W-:Y:S01]  /*6fe0*/  UMOV UR27, UR35 ;  /* 0x00000023001b7c82 */ /* 0x000fe20008000000 */
[----:B------:R-:W-:Y:S01]  /*6ff0*/  UMOV UR17, UR33 ;  /* 0x0000002100117c82 */ /* 0x000fe20008000000 */
[----:B------:R-:W-:Y:S01]  /*7000*/  UMOV UR18, UR34 ;  /* 0x0000002200127c82 */ /* 0x000fe20008000000 */
[----:B------:R-:W-:Y:S01]  /*7010*/  UMOV UR20, UR36 ;  /* 0x0000002400147c82 */ /* 0x000fe20008000000 */
[----:B------:R0:W-:Y:S01]  /*7020*/  UTMALDG.3D [UR32], [UR6], desc[UR14] ;  /* 0x00000e20060075b4 */ /* 0x0001e20008011000 */
[----:B------:R-:W-:Y:S01]  /*7030*/  UMOV UR9, UR33 ;  /* 0x0000002100097c82 */ /* 0x000fe20008000000 */
[----:B------:R-:W-:Y:S01]  /*7040*/  UMOV UR11, UR19 ;  /* 0x00000013000b7c82 */ /* 0x000fe20008000000 */
[----:B------:R-:W-:Y:S01]  /*7050*/  UMOV UR12, UR36 ;  /* 0x00000024000c7c82 */ /* 0x000fe20008000000 */
[----:B------:R-:W-:Y:S01]  /*7060*/  UMOV UR10, UR26 ;  /* 0x0000001a000a7c82 */ /* 0x000fe20008000000 */
[----:B------:R-:W-:-:S02]  /*7070*/  LOP3.LUT R4, R4, R7, RZ, 0x3c, !PT ;  /* 0x0000000704047212 */ /* 0x000fc400078e3cff */
[----:B------:R-:W-:Y:S01]  /*7080*/  SEL R5, R5, RZ, P1 ;  /* 0x000000ff05057207 */ /* 0x000fe20000800000 */
[----:B------:R0:W-:Y:S01]  /*7090*/  UTMALDG.3D [UR24], [UR6], desc[UR14] ;  /* 0x00000e18060075b4 */ /* 0x0001e20008011000 */
[----:B------:R0:W-:Y:S01]  /*70a0*/  UTMALDG.3D [UR16], [UR30], desc[UR14] ;  /* 0x00000e101e0075b4 */ /* 0x0001e20008011000 */
[----:B------:R0:W-:Y:S02]  /*70b0*/  UTMALDG.3D [UR8], [UR30], desc[UR14] ;  /* 0x00000e081e0075b4 */ /* 0x0001e40008011000 */
[----:B0-----:R-:W-:Y:S05]  /*70c0*/  @P3 BRA `(.L_x_170) ;  /* 0xfffffffc00183947 */ /* 0x001fea000383ffff */
.L_x_166:
[----:B------:R-:W-:Y:S05]  /*70d0*/  BSYNC B1 ;  /* 0x0000000000017941 */ /* 0x000fea0003800000 */
.L_x_165:
[----:B------:R-:W2:Y:S01]  /*70e0*/  LDL.64 R20, [R1] ;  /* 0x0000000001147983 */ /* 0x000ea20000100a00 */
[----:B------:R-:W-:Y:S01]  /*70f0*/  LOP3.LUT P4, RZ, R10, 0xff, RZ, 0xc0, !PT ;  /* 0x000000ff0aff7812 */ /* 0x000fe2000788c0ff */
[----:B------:R-:W-:Y:S01]  /*7100*/  VIADD R7, R8, UR40 ;  /* 0x0000002808077c36 */ /* 0x000fe20008000000 */
[----:B------:R-:W-:Y:S01]  /*7110*/  ULDC.64 UR6, c[0x0][0x650] ;  /* 0x0001940000067ab9 */ /* 0x000fe20000000a00 */
[----:B------:R-:W-:Y:S01]  /*7120*/  IMAD.U32 R8, RZ, RZ, UR40 ;  /* 0x00000028ff087e24 */ /* 0x000fe2000f8e00ff */
[----:B------:R-:W-:Y:S01]  /*7130*/  UISETP.GE.U32.AND UP0, UPT, UR40, 0x5, UPT ;  /* 0x000000052800788c */ /* 0x000fe2000bf06070 */
[----:B------:R-:W-:Y:S01]  /*7140*/  BSSY B1, `(.L_x_171) ;  /* 0x000006b000017945 */ /* 0x000fe20003800000 */
[----:B------:R-:W-:Y:S01]  /*7150*/  ISETP.GT.U32.AND P1, PT, R7, 0x4, PT ;  /* 0x000000040700780c */ /* 0x000fe20003f24070 */
[----:B------:R-:W-:Y:S01]  /*7160*/  IMAD.MOV.U32 R22, RZ, RZ, -0x1 ;  /* 0xffffffffff167424 */ /* 0x000fe200078e00ff */
[----:B------:R-:W-:Y:S01]  /*7170*/  PRMT R10, RZ, 0x7610, R10 ;  /* 0x00007610ff0a7816 */ /* 0x000fe2000000000a */
[----:B------:R-:W-:Y:S01]  /*7180*/  IMAD.MOV.U32 R18, RZ, RZ, -0x1 ;  /* 0xffffffffff127424 */ /* 0x000fe200078e00ff */
[----:B------:R-:W-:Y:S01]  /*7190*/  ISETP.LT.U32.AND P1, PT, R8, 0x5, P1 ;  /* 0x000000050800780c */ /* 0x000fe20000f21070 */
[----:B------:R-:W-:Y:S01]  /*71a0*/  IMAD.MOV.U32 R19, RZ, RZ, -0x1 ;  /* 0xffffffffff137424 */ /* 0x000fe200078e00ff */
[----:B------:R-:W-:Y:S01]  /*71b0*/  PLOP3.LUT P3, PT, PT, PT, UP0, 0x80, 0x0 ;  /* 0x000000000000781c */ /* 0x000fe20003f6f008 */
[----:B------:R-:W0:Y:S01]  /*71c0*/  @P4 S2R R5, SR_CgaCtaId ;  /* 0x0000000000054919 */ /* 0x000e220000008800 */
[----:B------:R-:W-:-:S04]  /*71d0*/  @P4 MOV R4, 0x400 ;  /* 0x0000040000044802 */ /* 0x000fc80000000f00 */
[----:B0-----:R-:W-:Y:S01]  /*71e0*/  @P4 LEA R6, R5, R4, 0x18 ;  /* 0x0000000405064211 */ /* 0x001fe200078ec0ff */
[----:B------:R-:W-:Y:S01]  /*71f0*/  IMAD.WIDE.U32 R4, R7, -0x33333333, RZ ;  /* 0xcccccccd07047825 */ /* 0x000fe200078e00ff */
[----:B------:R-:W-:Y:S02]  /*7200*/  SEL R4, RZ, 0x1, !P1 ;  /* 0x00000001ff047807 */ /* 0x000fe40004800000 */
[----:B------:R0:W-:Y:S02]  /*7210*/  @P4 SYNCS.ARRIVE.TRANS64.A1T0 RZ, [R6+URZ+0x88], RZ ;  /* 0x000088ff06ff49a7 */ /* 0x0001e4000810003f */
[----:B------:R-:W-:Y:S02]  /*7220*/  LOP3.LUT R3, R3, R4, RZ, 0x3c, !PT ;  /* 0x0000000403037212 */ /* 0x000fe400078e3cff */
[----:B------:R-:W-:Y:S02]  /*7230*/  PRMT R4, RZ, 0x7610, R4 ;  /* 0x00007610ff047816 */ /* 0x000fe40000000004 */
[----:B0-----:R-:W-:-:S04]  /*7240*/  SHF.R.U32.HI R6, RZ, 0x2, R5 ;  /* 0x00000002ff067819 */ /* 0x001fc80000011605 */
[----:B------:R-:W-:Y:S01]  /*7250*/  @P3 LOP3.LUT R3, R3, 0x1, R6, 0x78, !PT ;  /* 0x0000000103033812 */ /* 0x000fe200078e7806 */
[----:B------:R-:W-:Y:S01]  /*7260*/  IMAD R8, R6, -0x5, R7 ;  /* 0xfffffffb06087824 */ /* 0x000fe200078e0207 */
[----:B--2---:R-:W-:-:S04]  /*7270*/  IADD3 R16, P4, R16, R20, RZ ;  /* 0x0000001410107210 */ /* 0x004fc80007f9e0ff */
[----:B------:R-:W-:Y:S01]  /*7280*/  ISETP.GE.U32.AND P1, PT, R16, UR6, PT ;  /* 0x0000000610007c0c */ /* 0x000fe2000bf26070 */
[----:B------:R-:W-:-:S05]  /*7290*/  IMAD.X R17, R17, 0x1, R0, P4 ;  /* 0x0000000111117824 */ /* 0x000fca00020e0600 */
[----:B------:R-:W-:-:S13]  /*72a0*/  ISETP.GE.U32.AND.EX P1, PT, R17, UR7, PT, P1 ;  /* 0x0000000711007c0c */ /* 0x000fda000bf26110 */
[----:B------:R-:W-:Y:S05]  /*72b0*/  @P1 BRA `(.L_x_172) ;  /* 0x00000004004c1947 */ /* 0x000fea0003800000 */
[----:B------:R-:W0:Y:S01]  /*72c0*/  S2R R12, SR_CTAID.X ;  /* 0x00000000000c7919 */ /* 0x000e220000002500 */
[----:B------:R-:W-:Y:S01]  /*72d0*/  ULDC.64 UR6, c[0x0][0x628] ;  /* 0x00018a0000067ab9 */ /* 0x000fe20000000a00 */
[----:B------:R-:W1:Y:S01]  /*72e0*/  LDC R13, c[0x0][0x144] ;  /* 0x00005100ff0d7b82 */ /* 0x000e620000000800 */
[----:B------:R-:W-:Y:S01]  /*72f0*/  ISETP.NE.U32.AND P1, PT, RZ, UR6, PT ;  /* 0x00000006ff007c0c */ /* 0x000fe2000bf25070 */
[----:B------:R-:W2:Y:S01]  /*7300*/  S2R R11, SR_CTAID.Y ;  /* 0x00000000000b7919 */ /* 0x000ea20000002600 */
[----:B------:R-:W-:Y:S01]  /*7310*/  ULDC UR8, c[0x0][0x150] ;  /* 0x0000540000087ab9 */ /* 0x000fe20000000800 */
[----:B------:R-:W-:Y:S01]  /*7320*/  ULDC UR9, c[0x0][0x630] ;  /* 0x00018c0000097ab9 */ /* 0x000fe20000000800 */
[----:B------:R-:W-:Y:S01]  /*7330*/  ISETP.NE.AND.EX P1, PT, RZ, UR7, PT, P1 ;  /* 0x00000007ff007c0c */ /* 0x000fe2000bf25310 */
[----:B------:R-:W-:Y:S01]  /*7340*/  IMAD.MOV.U32 R4, RZ, RZ, R16 ;  /* 0x000000ffff047224 */ /* 0x000fe200078e0010 */
[----:B0-----:R-:W-:-:S05]  /*7350*/  I2FP.F32.U32 R5, R12 ;  /* 0x0000000c00057245 */ /* 0x001fca0000201000 */
[----:B------:R-:W-:Y:S01]  /*7360*/  FMUL R14, R5, UR8 ;  /* 0x00000008050e7c20 */ /* 0x000fe20008400000 */
[----:B------:R-:W-:-:S05]  /*7370*/  IMAD.MOV.U32 R5, RZ, RZ, R17 ;  /* 0x000000ffff057224 */ /* 0x000fca00078e0011 */
[----:B--2---:R-:W-:Y:S05]  /*7380*/  @!P1 BRA `(.L_x_173) ;  /* 0x0000000000289947 */ /* 0x004fea0003800000 */
[----:B------:R-:W-:Y:S02]  /*7390*/  ULDC UR8, c[0x0][0x634] ;  /* 0x00018d0000087ab9 */ /* 0x000fe40000000800 */
[----:B------:R-:W-:-:S05]  /*73a0*/  IADD3 R5, P1, R16, UR8, RZ ;  /* 0x0000000810057c10 */ /* 0x000fca000ff3e0ff */
[----:B------:R-:W-:-:S04]  /*73b0*/  IMAD.X R15, RZ, RZ, R17, P1 ;  /* 0x000000ffff0f7224 */ /* 0x000fc800008e0611 */
[----:B------:R-:W-:-:S04]  /*73c0*/  IMAD.WIDE.U32 R6, R15, UR6, RZ ;  /* 0x000000060f067c25 */ /* 0x000fc8000f8e00ff */
[----:B------:R-:W-:-:S04]  /*73d0*/  IMAD.WIDE.U32 R6, P1, R5, UR7, R6 ;  /* 0x0000000705067c25 */ /* 0x000fc8000f820006 */
[----:B------:R-:W-:-:S04]  /*73e0*/  IMAD.WIDE.U32 R4, R5, UR6, RZ ;  /* 0x0000000605047c25 */ /* 0x000fc8000f8e00ff */
[----:B------:R-:W-:Y:S01]  /*73f0*/  IMAD.MOV.U32 R4, RZ, RZ, R7 ;  /* 0x000000ffff047224 */ /* 0x000fe200078e0007 */
[----:B------:R-:W-:Y:S01]  /*7400*/  IADD3 RZ, P3, R5, R6, RZ ;  /* 0x0000000605ff7210 */ /* 0x000fe20007f7e0ff */
[----:B------:R-:W-:-:S04]  /*7410*/  IMAD.X R5, RZ, RZ, RZ, P1 ;  /* 0x000000ffff057224 */ /* 0x000fc800008e06ff */
[----:B------:R-:W-:-:S08]  /*7420*/  IMAD.WIDE.U32.X R4, R15, UR7, R4, P3 ;  /* 0x000000070f047c25 */ /* 0x000fd000098e0404 */
.L_x_173:
[--C-:B------:R-:W-:Y:S01]  /*7430*/  SHF.R.U64 R19, R4, UR9, R5.reuse ;  /* 0x0000000904137c19 */ /* 0x100fe20008001205 */
[----:B------:R-:W0:Y:S01]  /*7440*/  F2I.U32.TRUNC.NTZ R14, R14 ;  /* 0x0000000e000e7305 */ /* 0x000e22000020f000 */
[----:B------:R-:W-:Y:S01]  /*7450*/  SHF.R.U32.HI R4, RZ, UR9, R5 ;  /* 0x00000009ff047c19 */ /* 0x000fe20008011605 */
[----:B------:R-:W-:Y:S01]  /*7460*/  ULDC.64 UR6, c[0x0][0x620] ;  /* 0x0001880000067ab9 */ /* 0x000fe20000000a00 */
[----:B------:R-:W-:Y:S01]  /*7470*/  IADD3 R7, P1, RZ, -R19, RZ ;  /* 0x80000013ff077210 */ /* 0x000fe20007f3e0ff */
[----:B------:R-:W-:Y:S01]  /*7480*/  ULDC.64 UR8, c[0x0][0x640] ;  /* 0x0001900000087ab9 */ /* 0x000fe20000000a00 */
[----:B------:R-:W2:Y:S03]  /*7490*/  LDC R18, c[0x0][0x148] ;  /* 0x00005200ff127b82 */ /* 0x000ea60000000800 */
[----:B------:R-:W-:Y:S01]  /*74a0*/  IMAD.X R4, RZ, RZ, ~R4, P1 ;  /* 0x000000ffff047224 */ /* 0x000fe200008e0e04 */
[----:B------:R-:W-:-:S03]  /*74b0*/  ISETP.NE.U32.AND P1, PT, RZ, UR8, PT ;  /* 0x00000008ff007c0c */ /* 0x000fc6000bf25070 */
[----:B------:R-:W-:Y:S01]  /*74c0*/  IMAD R6, R4, UR6, RZ ;  /* 0x0000000604067c24 */ /* 0x000fe2000f8e02ff */
[----:B------:R-:W-:Y:S01]  /*74d0*/  ISETP.NE.AND.EX P1, PT, RZ, UR9, PT, P1 ;  /* 0x00000009ff007c0c */ /* 0x000fe2000bf25310 */
[----:B------:R-:W-:Y:S01]  /*74e0*/  IMAD.WIDE.U32 R4, R7, UR6, R16 ;  /* 0x0000000607047c25 */ /* 0x000fe2000f8e0010 */
[----:B------:R-:W-:-:S03]  /*74f0*/  ULDC UR6, c[0x0][0x618] ;  /* 0x0001860000067ab9 */ /* 0x000fc60000000800 */
[----:B------:R-:W-:Y:S01]  /*7500*/  IMAD R7, R7, UR7, R6 ;  /* 0x0000000707077c24 */ /* 0x000fe2000f8e0206 */
[----:B------:R-:W-:Y:S01]  /*7510*/  ULDC UR7, c[0x0][0x154] ;  /* 0x0000550000077ab9 */ /* 0x000fe20000000800 */
[----:B0-----:R-:W-:Y:S02]  /*7520*/  IMAD.MOV R6, RZ, RZ, -R14 ;  /* 0x000000ffff067224 */ /* 0x001fe400078e0a0e */
[----:B------:R-:W-:Y:S02]  /*7530*/  IMAD.IADD R5, R5, 0x1, R7 ;  /* 0x0000000105057824 */ /* 0x000fe400078e0207 */
[----:B-1----:R-:W-:Y:S01]  /*7540*/  IMAD R12, R13, R6, R12 ;  /* 0x000000060d0c7224 */ /* 0x002fe200078e020c */
[----:B------:R-:W-:Y:S02]  /*7550*/  I2FP.F32.U32 R6, R11 ;  /* 0x0000000b00067245 */ /* 0x000fe40000201000 */
[--C-:B------:R-:W-:Y:S02]  /*7560*/  SHF.R.U64 R13, R4, UR6, R5.reuse ;  /* 0x00000006040d7c19 */ /* 0x100fe40008001205 */
[----:B------:R-:W-:Y:S01]  /*7570*/  SHF.R.U32.HI R4, RZ, UR6, R5 ;  /* 0x00000006ff047c19 */ /* 0x000fe20008011605 */
[----:B------:R-:W-:Y:S01]  /*7580*/  FMUL R6, R6, UR7 ;  /* 0x0000000706067c20 */ /* 0x000fe20008400000 */
[----:B------:R-:W-:-:S02]  /*7590*/  ULDC UR6, c[0x0][0x608] ;  /* 0x0001820000067ab9 */ /* 0x000fc40000000800 */
[--C-:B------:R-:W-:Y:S01]  /*75a0*/  SHF.R.U64 R15, R13, UR6, R4.reuse ;  /* 0x000000060d0f7c19 */ /* 0x100fe20008001204 */
[----:B------:R0:W1:Y:S01]  /*75b0*/  F2I.U32.TRUNC.NTZ R20, R6 ;  /* 0x0000000600147305 */ /* 0x000062000020f000 */
[----:B------:R-:W-:Y:S01]  /*75c0*/  SHF.R.U32.HI R4, RZ, UR6, R4 ;  /* 0x00000006ff047c19 */ /* 0x000fe20008011604 */
[----:B------:R-:W-:-:S03]  /*75d0*/  ULDC UR6, c[0x0][0x658] ;  /* 0x0001960000067ab9 */ /* 0x000fc60000000800 */
[--C-:B------:R-:W-:Y:S02]  /*75e0*/  SHF.R.U64 R14, R15, UR6, R4.reuse ;  /* 0x000000060f0e7c19 */ /* 0x100fe40008001204 */
[----:B------:R-:W-:-:S03]  /*75f0*/  SHF.R.U32.HI R21, RZ, UR6, R4 ;  /* 0x00000006ff157c19 */ /* 0x000fc60008011604 */
[----:B------:R-:W-:Y:S02]  /*7600*/  IMAD.MOV.U32 R4, RZ, RZ, R14 ;  /* 0x000000ffff047224 */ /* 0x000fe400078e000e */
[----:B------:R-:W-:Y:S01]  /*7610*/  IMAD.MOV.U32 R5, RZ, RZ, R21 ;  /* 0x000000ffff057224 */ /* 0x000fe200078e0015 */
[----:B0-----:R-:W-:Y:S06]  /*7620*/  @!P1 BRA `(.L_x_174) ;  /* 0x0000000000289947 */ /* 0x001fec0003800000 */
        /* <DEDUP_REMOVED lines=10> */
.L_x_174:
[----:B------:R-:W-:Y:S01]  /*76d0*/  ISETP.NE.AND P1, PT, R2, 0x1, PT ;  /* 0x000000010200780c */ /* 0x000fe20003f25270 */
[----:B------:R-:W-:Y:S01]  /*76e0*/  ULDC UR6, c[0x0][0x648] ;  /* 0x0001920000067ab9 */ /* 0x000fe20000000800 */
[----:B------:R-:W-:Y:S01]  /*76f0*/  LOP3.LUT R15, R15, UR5, RZ, 0xc0, !PT ;  /* 0x000000050f0f7c12 */ /* 0x000fe2000f8ec0ff */
[----:B-1----:R-:W-:Y:S01]  /*7700*/  IMAD.MOV R20, RZ, RZ, -R20 ;  /* 0x000000ffff147224 */ /* 0x002fe200078e0a14 */
[----:B------:R-:W-:Y:S01]  /*7710*/  SHF.R.U64 R4, R4, UR6, R5 ;  /* 0x0000000604047c19 */ /* 0x000fe20008001205 */
[----:B------:R-:W-:Y:S01]  /*7720*/  ULDC UR6, c[0x0][0x638] ;  /* 0x00018e0000067ab9 */ /* 0x000fe20000000800 */
[----:B------:R-:W-:Y:S01]  /*7730*/  LOP3.LUT R13, R13, UR4, RZ, 0xc0, !PT ;  /* 0x000000040d0d7c12 */ /* 0x000fe2000f8ec0ff */
[----:B------:R-:W-:Y:S02]  /*7740*/  ULDC UR7, c[0x0][0x610] ;  /* 0x0001840000077ab9 */ /* 0x000fe40000000800 */
[----:B------:R-:W-:Y:S02]  /*7750*/  IMAD.MOV R5, RZ, RZ, -R4 ;  /* 0x000000ffff057224 */ /* 0x000fe400078e0a04 */
[----:B------:R-:W-:-:S02]  /*7760*/  IMAD R15, R4, UR13, R15 ;  /* 0x0000000d040f7c24 */ /* 0x000fc4000f8e020f */
[----:B--2---:R-:W-:Y:S02]  /*7770*/  @P1 IMAD R12, R18, R20, R11 ;  /* 0x00000014120c1224 */ /* 0x004fe400078e020b */
[----:B------:R-:W-:Y:S01]  /*7780*/  IMAD R14, R5, UR6, R14 ;  /* 0x00000006050e7c24 */ /* 0x000fe2000f8e020e */
[----:B------:R-:W-:Y:S01]  /*7790*/  ULDC UR6, c[0x0][0x600] ;  /* 0x0001800000067ab9 */ /* 0x000fe20000000800 */
[----:B------:R-:W-:Y:S02]  /*77a0*/  IMAD R12, R15, UR7, R12 ;  /* 0x000000070f0c7c24 */ /* 0x000fe4000f8e020c */
[----:B------:R-:W-:Y:S02]  /*77b0*/  IMAD R5, R14, UR6, R13 ;  /* 0x000000060e057c24 */ /* 0x000fe4000f8e020d */
[----:B------:R-:W-:-:S03]  /*77c0*/  IMAD.MOV.U32 R4, RZ, RZ, 0x1 ;  /* 0x00000001ff047424 */ /* 0x000fc600078e00ff */
[----:B------:R-:W-:Y:S02]  /*77d0*/  SEL R18, R5, R12, !P1 ;  /* 0x0000000c05127207 */ /* 0x000fe40004800000 */
[----:B------:R-:W-:-:S07]  /*77e0*/  SEL R22, R12, R5, !P1 ;  /* 0x000000050c167207 */ /* 0x000fce0004800000 */
.L_x_172:
[----:B------:R-:W-:Y:S05]  /*77f0*/  BSYNC B1 ;  /* 0x0000000000017941 */ /* 0x000fea0003800000 */
.L_x_171:
[----:B------:R-:W-:-:S13]  /*7800*/  LOP3.LUT P1, RZ, R4, 0xff, RZ, 0xc0, !PT ;  /* 0x000000ff04ff7812 */ /* 0x000fda000782c0ff */
[----:B------:R-:W-:Y:S05]  /*7810*/  @P1 BRA `(.L_x_175) ;  /* 0xfffffff400101947 */ /* 0x000fea000383ffff */
[----:B------:R-:W-:Y:S05]  /*7820*/  BSYNC B0 ;  /* 0x0000000000007941 */ /* 0x000fea0003800000 */
.L_x_163:
[----:B------:R-:W-:-:S03]  /*7830*/  UMOV UR6, 0xffffffff ;  /* 0xffffffff00067882 */ /* 0x000fc60000000000 */
[----:B------:R-:W-:Y:S05]  /*7840*/  BRA.DIV UR6, `(.L_x_176) ;  /* 0x00000006066c7947 */ /* 0x000fea000b800000 */
[----:B------:R-:W-:-:S13]  /*7850*/  ELECT P6, URZ, PT ;  /* 0x00000000003f782f */ /* 0x000fda00038c0000 */
.L_x_193:
[----:B------:R-:W-:Y:S04]  /*7860*/  BSSY B0, `(.L_x_177) ;  /* 0x0000034000007945 */ /* 0x000fe80003800000 */
[----:B------:R-:W-:Y:S05]  /*7870*/  @!P6 BRA `(.L_x_178) ;  /* 0x0000000000c8e947 */ /* 0x000fea0003800000 */
[----:B------:R-:W-:-:S04]  /*7880*/  LOP3.LUT R23, R23, 0x2, RZ, 0xfc, !PT ;  /* 0x0000000217177812 */ /* 0x000fc800078efcff */
[----:B------:R-:W-:-:S13]  /*7890*/  ISETP.NE.AND P0, PT, R23, 0x3, PT ;  /* 0x000000031700780c */ /* 0x000fda0003f05270 */
[----:B------:R-:W-:Y:S05]  /*78a0*/  @!P0 BRA `(.L_x_179) ;  /* 0x0000000000048947 */ /* 0x000fea0003800000 */
[----:B------:R-:W-:Y:S01]  /*78b0*/  BPT.TRAP 0x1 ;  /* 0x000000040000795c */ /* 0x000fe20000300000 */
.L_x_179:
[----:B------:R-:W0:Y:S01]  /*78c0*/  S2R R5, SR_CgaCtaId ;  /* 0x0000000000057919 */ /* 0x000e220000008800 */
[----:B------:R-:W-:Y:S02]  /*78d0*/  MOV R0, 0x400 ;  /* 0x0000040000007802 */ /* 0x000fe40000000f00 */
[----:B------:R-:W-:Y:S02]  /*78e0*/  SHF.L.U32 R2, R3, 0x1f, RZ ;  /* 0x0000001f03027819 */ /* 0x000fe400000006ff */
[----:B0-----:R-:W-:-:S05]  /*78f0*/  LEA R5, R5, R0, 0x18 ;  /* 0x0000000005057211 */ /* 0x001fca00078ec0ff */
[----:B------:R-:W-:-:S04]  /*7900*/  VIADD R5, R5, 0x28 ;  /* 0x0000002805057836 */ /* 0x000fc80000000000 */
[C---:B------:R-:W-:Y:S02]  /*7910*/  IMAD R7, R8.reuse, 0x8, R5 ;  /* 0x0000000808077824 */ /* 0x040fe400078e0205 */
[----:B------:R-:W-:Y:S02]  /*7920*/  VIADD R8, R8, 0x1 ;  /* 0x0000000108087836 */ /* 0x000fe40000000000 */
[----:B------:R-:W0:Y:S03]  /*7930*/  SYNCS.PHASECHK.TRANS64.TRYWAIT P0, [R7+URZ], R2 ;  /* 0x00000002070075a7 */ /* 0x000e26000800017f */
[----:B------:R-:W-:-:S04]  /*7940*/  ISETP.NE.AND P1, PT, R8, 0x5, PT ;  /* 0x000000050800780c */ /* 0x000fc80003f25270 */
[----:B------:R-:W-:Y:S02]  /*7950*/  SEL R0, RZ, 0x1, P1 ;  /* 0x00000001ff007807 */ /* 0x000fe40000800000 */
[----:B------:R-:W-:Y:S02]  /*7960*/  SEL R8, R8, RZ, P1 ;  /* 0x000000ff08087207 */ /* 0x000fe40000800000 */
[----:B------:R-:W-:-:S03]  /*7970*/  LOP3.LUT R9, R3, R0, RZ, 0x3c, !PT ;  /* 0x0000000003097212 */ /* 0x000fc600078e3cff */
[----:B------:R-:W-:Y:S01]  /*7980*/  IMAD R6, R8, 0x8, R5 ;  /* 0x0000000808067824 */ /* 0x000fe200078e0205 */
[----:B------:R-:W-:Y:S01]  /*7990*/  SHF.L.U32 R3, R9, 0x1f, RZ ;  /* 0x0000001f09037819 */ /* 0x000fe200000006ff */
[----:B0-----:R-:W-:Y:S06]  /*79a0*/  @!P0 BRA `(.L_x_180) ;  /* 0x0000000400348947 */ /* 0x001fec0003800000 */
.L_x_194:
[----:B------:R-:W1:Y:S01]  /*79b0*/  SYNCS.PHASECHK.TRANS64.TRYWAIT P0, [R6+URZ], R3 ;  /* 0x00000003060075a7 */ /* 0x000e62000800017f */
[----:B------:R-:W-:-:S05]  /*79c0*/  VIADD R0, R8, 0x1 ;  /* 0x0000000108007836 */ /* 0x000fca0000000000 */
[----:B------:R-:W-:-:S04]  /*79d0*/  ISETP.NE.AND P1, PT, R0, 0x5, PT ;  /* 0x000000050000780c */ /* 0x000fc80003f25270 */
[----:B0-----:R-:W-:Y:S02]  /*79e0*/  SEL R2, RZ, 0x1, P1 ;  /* 0x00000001ff027807 */ /* 0x001fe40000800000 */
[----:B------:R-:W-:Y:S02]  /*79f0*/  SEL R0, R0, RZ, P1 ;  /* 0x000000ff00007207 */ /* 0x000fe40000800000 */
[----:B------:R-:W-:-:S03]  /*7a00*/  LOP3.LUT R9, R9, R2, RZ, 0x3c, !PT ;  /* 0x0000000209097212 */ /* 0x000fc600078e3cff */
[----:B------:R-:W-:Y:S01]  /*7a10*/  IMAD R7, R0, 0x8, R5 ;  /* 0x0000000800077824 */ /* 0x000fe200078e0205 */
[----:B------:R-:W-:Y:S01]  /*7a20*/  SHF.L.U32 R4, R9, 0x1f, RZ ;  /* 0x0000001f09047819 */ /* 0x000fe200000006ff */
[----:B-1----:R-:W-:Y:S06]  /*7a30*/  @!P0 BRA `(.L_x_181) ;  /* 0x0000000400248947 */ /* 0x002fec0003800000 */
.L_x_195:
[----:B------:R-:W1:Y:S01]  /*7a40*/  SYNCS.PHASECHK.TRANS64.TRYWAIT P0, [R7+URZ], R4 ;  /* 0x00000004070075a7 */ /* 0x000e62000800017f */
[----:B------:R-:W-:-:S05]  /*7a50*/  VIADD R0, R0, 0x1 ;  /* 0x0000000100007836 */ /* 0x000fca0000000000 */
[----:B------:R-:W-:-:S04]  /*7a60*/  ISETP.NE.AND P1, PT, R0, 0x5, PT ;  /* 0x000000050000780c */ /* 0x000fc80003f25270 */
[----:B------:R-:W-:Y:S02]  /*7a70*/  SEL R2, RZ, 0x1, P1 ;  /* 0x00000001ff027807 */ /* 0x000fe40000800000 */
[----:B------:R-:W-:Y:S02]  /*7a80*/  SEL R0, R0, RZ, P1 ;  /* 0x000000ff00007207 */ /* 0x000fe40000800000 */
[----:B------:R-:W-:-:S03]  /*7a90*/  LOP3.LUT R9, R9, R2, RZ, 0x3c, !PT ;  /* 0x0000000209097212 */ /* 0x000fc600078e3cff */
[----:B0-----:R-:W-:Y:S01]  /*7aa0*/  IMAD R6, R0, 0x8, R5 ;  /* 0x0000000800067824 */ /* 0x001fe200078e0205 */
[----:B------:R-:W-:Y:S01]  /*7ab0*/  SHF.L.U32 R3, R9, 0x1f, RZ ;  /* 0x0000001f09037819 */ /* 0x000fe200000006ff */
[----:B-1----:R-:W-:Y:S06]  /*7ac0*/  @!P0 BRA `(.L_x_182) ;  /* 0x0000000400148947 */ /* 0x002fec0003800000 */
.L_x_196:
[----:B------:R-:W1:Y:S01]  /*7ad0*/  SYNCS.PHASECHK.TRANS64.TRYWAIT P0, [R6+URZ], R3 ;  /* 0x00000003060075a7 */ /* 0x000e62000800017f */
[----:B------:R-:W-:-:S05]  /*7ae0*/  VIADD R0, R0, 0x1 ;  /* 0x0000000100007836 */ /* 0x000fca0000000000 */
[----:B------:R-:W-:-:S04]  /*7af0*/  ISETP.NE.AND P1, PT, R0, 0x5, PT ;  /* 0x000000050000780c */ /* 0x000fc80003f25270 */
[----:B------:R-:W-:Y:S02]  /*7b00*/  SEL R2, RZ, 0x1, P1 ;  /* 0x00000001ff027807 */ /* 0x000fe40000800000 */
[----:B------:R-:W-:Y:S02]  /*7b10*/  SEL R0, R0, RZ, P1 ;  /* 0x000000ff00007207 */ /* 0x000fe40000800000 */
[----:B------:R-:W-:Y:S01]  /*7b20*/  LOP3.LUT R2, R9, R2, RZ, 0x3c, !PT ;  /* 0x0000000209027212 */ /* 0x000fe200078e3cff */
[----:B-1----:R-:W-:Y:S06]  /*7b30*/  @!P0 BRA `(.L_x_183) ;  /* 0x00000004000c8947 */ /* 0x002fec0003800000 */
.L_x_197:
[----:B------:R-:W-:Y:S01]  /*7b40*/  IMAD R5, R0, 0x8, R5 ;  /* 0x0000000800057824 */ /* 0x000fe200078e0205 */
[----:B------:R-:W-:-:S07]  /*7b50*/  SHF.L.U32 R0, R2, 0x1f, RZ ;  /* 0x0000001f02007819 */ /* 0x000fce00000006ff */
.L_x_184:
[----:B--2---:R2:W3:Y:S02]  /*7b60*/  SYNCS.PHASECHK.TRANS64.TRYWAIT P0, [R5+URZ], R0 ;  /* 0x00000000050075a7 */ /* 0x0044e4000800017f */
[----:B---3--:R-:W-:Y:S05]  /*7b70*/  @!P0 NANOSLEEP.SYNCS 0x989680 ;  /* 0x009896800000895d */ /* 0x008fea0003900000 */
[----:B------:R-:W3:Y:S02]  /*7b80*/  @!P0 SYNCS.PHASECHK.TRANS64 P0, [R5+URZ], R0 ;  /* 0x00000000050085a7 */ /* 0x000ee4000800007f */
[----:B---3--:R-:W-:Y:S05]  /*7b90*/  @!P0 BRA `(.L_x_184) ;  /* 0xfffffffc00f08947 */ /* 0x008fea000383ffff */
.L_x_178:
[----:B------:R-:W-:Y:S05]  /*7ba0*/  BSYNC B0 ;  /* 0x0000000000007941 */ /* 0x000fea0003800000 */
.L_x_177:
[----:B------:R-:W-:Y:S05]  /*7bb0*/  EXIT ;  /* 0x000000000000794d */ /* 0x000fea0003800000 */
.L_x_15:
[----:B0-----:R-:W-:-:S04]  /*7bc0*/  IMAD.U32 R3, RZ, RZ, UR43 ;  /* 0x0000002bff037e24 */ /* 0x001fc8000f8e00ff */
[----:B------:R0:W1:Y:S03]  /*7bd0*/  SYNCS.PHASECHK.TRANS64.TRYWAIT P0, [R3+URZ+-0x8], R0 ;  /* 0xfffff800030075a7 */ /* 0x000066000800017f */
[----:B-1----:R-:W-:Y:S05]  /*7be0*/  @!P0 NANOSLEEP.SYNCS 0x989680 ;  /* 0x009896800000895d */ /* 0x002fea0003900000 */
[----:B------:R-:W1:Y:S02]  /*7bf0*/  @!P0 SYNCS.PHASECHK.TRANS64 P0, [R3+URZ+-0x8], R0 ;  /* 0xfffff800030085a7 */ /* 0x000e64000800007f */
[----:B-1----:R-:W-:Y:S05]  /*7c00*/  @!P0 BRA `(.L_x_15) ;  /* 0xfffffffc00ec8947 */ /* 0x002fea000383ffff */
[----:B------:R-:W-:Y:S05]  /*7c10*/  BRA `(.L_x_185) ;  /* 0xffffff9800547947 */ /* 0x000fea000383ffff */
.L_x_20:
[----:B-1----:R1:W2:Y:S02]  /*7c20*/  SYNCS.PHASECHK.TRANS64.TRYWAIT P1, [R3+URZ], R0 ;  /* 0x00000000030075a7 */ /* 0x0022a4000802017f */
[----:B--2---:R-:W-:Y:S05]  /*7c30*/  @!P1 NANOSLEEP.SYNCS 0x989680 ;  /* 0x009896800000995d */ /* 0x004fea0003900000 */
[----:B------:R-:W2:Y:S02]  /*7c40*/  @!P1 SYNCS.PHASECHK.TRANS64 P1, [R3+URZ], R0 ;  /* 0x00000000030095a7 */ /* 0x000ea4000802007f */
[----:B--2---:R-:W-:Y:S05]  /*7c50*/  @!P1 BRA `(.L_x_20) ;  /* 0xfffffffc00f09947 */ /* 0x004fea000383ffff */
[----:B------:R-:W-:Y:S05]  /*7c60*/  BRA `(.L_x_19) ;  /* 0xffffff9800c87947 */ /* 0x000fea000383ffff */
.L_x_25:
[----:B-1----:R-:W-:-:S04]  /*7c70*/  IMAD.U32 R4, RZ, RZ, UR8 ;  /* 0x00000008ff047e24 */ /* 0x002fc8000f8e00ff */
[----:B------:R1:W2:Y:S03]  /*7c80*/  SYNCS.PHASECHK.TRANS64.TRYWAIT P1, [R4+URZ], R3 ;  /* 0x00000003040075a7 */ /* 0x0002a6000802017f */
[----:B--2---:R-:W-:Y:S05]  /*7c90*/  @!P1 NANOSLEEP.SYNCS 0x989680 ;  /* 0x009896800000995d */ /* 0x004fea0003900000 */
[----:B------:R-:W2:Y:S02]  /*7ca0*/  @!P1 SYNCS.PHASECHK.TRANS64 P1, [R4+URZ], R3 ;  /* 0x00000003040095a7 */ /* 0x000ea4000802007f */
[----:B--2---:R-:W-:Y:S05]  /*7cb0*/  @!P1 BRA `(.L_x_25) ;  /* 0xfffffffc00ec9947 */ /* 0x004fea000383ffff */
[----:B------:R-:W-:Y:S05]  /*7cc0*/  BRA `(.L_x_24) ;  /* 0xffffffa000087947 */ /* 0x000fea000383ffff */
.L_x_31:
[----:B0-----:R-:W-:-:S04]  /*7cd0*/  IMAD.U32 R3, RZ, RZ, UR43 ;  /* 0x0000002bff037e24 */ /* 0x001fc8000f8e00ff */
[----:B------:R0:W1:Y:S03]  /*7ce0*/  SYNCS.PHASECHK.TRANS64.TRYWAIT P0, [R3+URZ+0x8], R0 ;  /* 0x00000800030075a7 */ /* 0x000066000800017f */
[----:B-1----:R-:W-:Y:S05]  /*7cf0*/  @!P0 NANOSLEEP.SYNCS 0x989680 ;  /* 0x009896800000895d */ /* 0x002fea0003900000 */
[----:B------:R-:W1:Y:S02]  /*7d00*/  @!P0 SYNCS.PHASECHK.TRANS64 P0, [R3+URZ+0x8], R0 ;  /* 0x00000800030085a7 */ /* 0x000e64000800007f */
[----:B-1----:R-:W-:Y:S05]  /*7d10*/  @!P0 BRA `(.L_x_31) ;  /* 0xfffffffc00ec8947 */ /* 0x002fea000383ffff */
[----:B------:R-:W-:Y:S05]  /*7d20*/  BRA `(.L_x_186) ;  /* 0xffffffa400a47947 */ /* 0x000fea000383ffff */
.L_x_164:
[----:B------:R-:W-:Y:S01]  /*7d30*/  BSSY B1, `(.L_x_187) ;  /* 0x0000006000017945 */ /* 0x000fe20003800000 */
[----:B------:R-:W-:-:S07]  /*7d40*/  IMAD.MOV.U32 R15, RZ, RZ, -0x1 ;  /* 0xffffffffff0f7424 */ /* 0x000fce00078e00ff */
[----:B-----5:R-:W-:Y:S05]  /*7d50*/  WARPSYNC.COLLECTIVE R15, `(.L_x_188) ;  /* 0x000000000f0c7348 */ /* 0x020fea0003c00000 */
[----:B------:R-:W-:Y:S02]  /*7d60*/  ELECT P6, UR62, PT ;  /* 0x00000000003e782f */ /* 0x000fe400038c0000 */
[----:B------:R-:W-:Y:S01]  /*7d70*/  MOV R14, UR62 ;  /* 0x0000003e000e7c02 */ /* 0x000fe20008000f00 */
[----:B-----5:R-:W-:Y:S10]  /*7d80*/  ENDCOLLECTIVE ;  /* 0x000000000000791b */ /* 0x020ff40003800000 */
.L_x_188:
[----:B------:R-:W-:Y:S05]  /*7d90*/  BSYNC B1 ;  /* 0x0000000000017941 */ /* 0x000fea0003800000 */
.L_x_187:
[----:B------:R-:W-:Y:S05]  /*7da0*/  BRA `(.L_x_189) ;  /* 0xffffffec00b87947 */ /* 0x000fea000383ffff */
.L_x_167:
[----:B-1----:R1:W2:Y:S02]  /*7db0*/  SYNCS.PHASECHK.TRANS64.TRYWAIT P1, [R11+URZ+0x28], R6 ;  /* 0x000028060b0075a7 */ /* 0x0022a4000802017f */
[----:B--2---:R-:W-:Y:S05]  /*7dc0*/  @!P1 NANOSLEEP.SYNCS 0x989680 ;  /* 0x009896800000995d */ /* 0x004fea0003900000 */
[----:B------:R-:W2:Y:S02]  /*7dd0*/  @!P1 SYNCS.PHASECHK.TRANS64 P1, [R11+URZ+0x28], R6 ;  /* 0x000028060b0095a7 */ /* 0x000ea4000802007f */
[----:B--2---:R-:W-:Y:S05]  /*7de0*/  @!P1 BRA `(.L_x_167) ;  /* 0xfffffffc00f09947 */ /* 0x004fea000383ffff */
[----:B------:R-:W-:Y:S05]  /*7df0*/  BRA `(.L_x_190) ;  /* 0xffffffec00ec7947 */ /* 0x000fea000383ffff */
.L_x_176:
[----:B------:R-:W-:Y:S01]  /*7e00*/  BSSY B0, `(.L_x_191) ;  /* 0x0000006000007945 */ /* 0x000fe20003800000 */
[----:B------:R-:W-:-:S07]  /*7e10*/  IMAD.MOV.U32 R15, RZ, RZ, -0x1 ;  /* 0xffffffffff0f7424 */ /* 0x000fce00078e00ff */
[----:B-----5:R-:W-:Y:S05]  /*7e20*/  WARPSYNC.COLLECTIVE R15, `(.L_x_192) ;  /* 0x000000000f0c7348 */ /* 0x020fea0003c00000 */
[----:B------:R-:W-:Y:S02]  /*7e30*/  ELECT P6, UR62, PT ;  /* 0x00000000003e782f */ /* 0x000fe400038c0000 */
[----:B------:R-:W-:Y:S01]  /*7e40*/  MOV R14, UR62 ;  /* 0x0000003e000e7c02 */ /* 0x000fe20008000f00 */
[----:B-----5:R-:W-:Y:S10]  /*7e50*/  ENDCOLLECTIVE ;  /* 0x000000000000791b */ /* 0x020ff40003800000 */
.L_x_192:
[----:B------:R-:W-:Y:S05]  /*7e60*/  BSYNC B0 ;  /* 0x0000000000007941 */ /* 0x000fea0003800000 */
.L_x_191:
[----:B------:R-:W-:Y:S05]  /*7e70*/  BRA `(.L_x_193) ;  /* 0xfffffff800787947 */ /* 0x000fea000383ffff */
.L_x_180:
[----:B0-----:R0:W1:Y:S02]  /*7e80*/  SYNCS.PHASECHK.TRANS64.TRYWAIT P0, [R7+URZ], R2 ;  /* 0x00000002070075a7 */ /* 0x001064000800017f */
[----:B-1----:R-:W-:Y:S05]  /*7e90*/  @!P0 NANOSLEEP.SYNCS 0x989680 ;  /* 0x009896800000895d */ /* 0x002fea0003900000 */
[----:B------:R-:W1:Y:S02]  /*7ea0*/  @!P0 SYNCS.PHASECHK.TRANS64 P0, [R7+URZ], R2 ;  /* 0x00000002070085a7 */ /* 0x000e64000800007f */
[----:B-1----:R-:W-:Y:S05]  /*7eb0*/  @!P0 BRA `(.L_x_180) ;  /* 0xfffffffc00f08947 */ /* 0x002fea000383ffff */
[----:B------:R-:W-:Y:S05]  /*7ec0*/  BRA `(.L_x_194) ;  /* 0xfffffff800b87947 */ /* 0x000fea000383ffff */
.L_x_181:
[----:B0-----:R0:W1:Y:S02]  /*7ed0*/  SYNCS.PHASECHK.TRANS64.TRYWAIT P0, [R6+URZ], R3 ;  /* 0x00000003060075a7 */ /* 0x001064000800017f */
[----:B-1----:R-:W-:Y:S05]  /*7ee0*/  @!P0 NANOSLEEP.SYNCS 0x989680 ;  /* 0x009896800000895d */ /* 0x002fea0003900000 */
[----:B------:R-:W1:Y:S02]  /*7ef0*/  @!P0 SYNCS.PHASECHK.TRANS64 P0, [R6+URZ], R3 ;  /* 0x00000003060085a7 */ /* 0x000e64000800007f */
[----:B-1----:R-:W-:Y:S05]  /*7f00*/  @!P0 BRA `(.L_x_181) ;  /* 0xfffffffc00f08947 */ /* 0x002fea000383ffff */
[----:B------:R-:W-:Y:S05]  /*7f10*/  BRA `(.L_x_195) ;  /* 0xfffffff800c87947 */ /* 0x000fea000383ffff */
.L_x_182:
[----:B0-----:R0:W1:Y:S02]  /*7f20*/  SYNCS.PHASECHK.TRANS64.TRYWAIT P0, [R7+URZ], R4 ;  /* 0x00000004070075a7 */ /* 0x001064000800017f */
[----:B-1----:R-:W-:Y:S05]  /*7f30*/  @!P0 NANOSLEEP.SYNCS 0x989680 ;  /* 0x009896800000895d */ /* 0x002fea0003900000 */
[----:B------:R-:W1:Y:S02]  /*7f40*/  @!P0 SYNCS.PHASECHK.TRANS64 P0, [R7+URZ], R4 ;  /* 0x00000004070085a7 */ /* 0x000e64000800007f */
[----:B-1----:R-:W-:Y:S05]  /*7f50*/  @!P0 BRA `(.L_x_182) ;  /* 0xfffffffc00f08947 */ /* 0x002fea000383ffff */
[----:B------:R-:W-:Y:S05]  /*7f60*/  BRA `(.L_x_196) ;  /* 0xfffffff800d87947 */ /* 0x000fea000383ffff */
.L_x_183:
[----:B-1----:R1:W2:Y:S02]  /*7f70*/  SYNCS.PHASECHK.TRANS64.TRYWAIT P0, [R6+URZ], R3 ;  /* 0x00000003060075a7 */ /* 0x0022a4000800017f */
[----:B--2---:R-:W-:Y:S05]  /*7f80*/  @!P0 NANOSLEEP.SYNCS 0x989680 ;  /* 0x009896800000895d */ /* 0x004fea0003900000 */
[----:B------:R-:W2:Y:S02]  /*7f90*/  @!P0 SYNCS.PHASECHK.TRANS64 P0, [R6+URZ], R3 ;  /* 0x00000003060085a7 */ /* 0x000ea4000800007f */
[----:B--2---:R-:W-:Y:S05]  /*7fa0*/  @!P0 BRA `(.L_x_183) ;  /* 0xfffffffc00f08947 */ /* 0x004fea000383ffff */
[----:B------:R-:W-:Y:S05]  /*7fb0*/  BRA `(.L_x_197) ;  /* 0xfffffff800e07947 */ /* 0x000fea000383ffff */
.L_x_198:
[----:B------:R-:W-:-:S00]  /*7fc0*/  BRA `(.L_x_198) ;  /* 0xfffffffc00fc7947 */ /* 0x000fc0000383ffff */
[----:B------:R-:W-:-:S00]  /*7fd0*/  NOP ;  /* 0x0000000000007918 */ /* 0x000fc00000000000 */
        /* <DEDUP_REMOVED lines=10> */
.L_x_199:


//--------------------- .nv.global.init           --------------------------
	.section	.nv.global.init,"aw",@progbits
.nv.global.init:
	.type		$str$22,@object
	.size		$str$22,($str$23 - $str$22)
$str$22:
        /*0000*/ 	.byte	0x6b, 0x5f, 0x74, 0x69, 0x6c, 0x65, 0x5f, 0x63, 0x6f, 0x75, 0x6e, 0x74, 0x20, 0x3e, 0x3d, 0x20
        /*0010*/ 	.byte	0x31, 0x00
	.type		$str$23,@object
	.size		$str$23,(__unnamed_1 - $str$23)
$str$23:
        /*0012*/ 	.byte	0x2f, 0x74, 0x6d, 0x70, 0x2f, 0x63, 0x75, 0x74, 0x6c, 0x61, 0x73, 0x73, 0x5f, 0x73, 0x77, 0x65
        /*0022*/ 	.byte	0x65, 0x70, 0x5f, 0x73, 0x72, 0x63, 0x2f, 0x69, 0x6e, 0x63, 0x6c, 0x75, 0x64, 0x65, 0x2f, 0x63
        /*0032*/ 	.byte	0x75, 0x74, 0x6c, 0x61, 0x73, 0x73, 0x2f, 0x67, 0x65, 0x6d, 0x6d, 0x2f, 0x63, 0x6f, 0x6c, 0x6c
        /*0042*/ 	.byte	0x65, 0x63, 0x74, 0x69, 0x76, 0x65, 0x2f, 0x73, 0x6d, 0x39, 0x30, 0x5f, 0x6d, 0x6d, 0x61, 0x5f
        /*0052*/ 	.byte	0x74, 0x6d, 0x61, 0x5f, 0x67, 0x6d, 0x6d, 0x61, 0x5f, 0x73, 0x73, 0x5f, 0x77, 0x61, 0x72, 0x70
        /*0062*/ 	.byte	0x73, 0x70, 0x65, 0x63, 0x69, 0x61, 0x6c, 0x69, 0x7a, 0x65, 0x64, 0x2e, 0x68, 0x70, 0x70, 0x00
	.type		__unnamed_1,@object
	.size		__unnamed_1,(.L_0 - __unnamed_1)
__unnamed_1:
        /*0072*/ 	.byte	0x76, 0x6f, 0x69, 0x64, 0x20, 0x63, 0x75, 0x74, 0x6c, 0x61, 0x73, 0x73, 0x3a, 0x3a, 0x67, 0x65
        /* <DEDUP_REMOVED lines=179> */
        /*0bb2*/ 	.byte	0x65, 0x6e, 0x74, 0x69, 0x74, 0x79, 0x5d, 0x00
.L_0:


//--------------------- .nv.shared._ZN7cutlass13device_kernelINS_4gemm6kernel13GemmUniversalIN4cute5tupleIJiiiiEEENS1_10collective13CollectiveMmaINS1_34MainloopSm90TmaGmmaWarpSpecializedILi5ENS5_IJNS4_1CILi1EEESB_SB_EEENS1_32KernelTmaWarpSpecializedPingpongEEENS5_IJNSA_ILi64EEENSA_ILi128EEESG_EEENS_6half_tENS5_IJlSB_lEEESI_SJ_NS4_8TiledMMAINS4_8MMA_AtomIJNS4_4SM904GMMA26MMA_64x128x16_F32F16F16_SSILNSN_5MajorE0ELSP_0ELNSN_7ScaleInE1ELSQ_1EEEEEENS4_6LayoutISC_NS5_IJNSA_ILi0EEESU_SU_EEEEENS5_IJNS4_10UnderscoreESX_SX_EEEEENS4_13SM90_TMA_LOADENS4_14ComposedLayoutINS4_7SwizzleILi3ELi4ELi3EEENS4_18smem_ptr_flag_bitsILi16EEENST_INS5_IJNSA_ILi8EEESF_EEENS5_IJSF_SB_EEEEEEEvNS4_8identityES10_S1A_vS1B_EENS_8epilogue10collective6detail29Sm90TmaWarpSpecializedAdapterINS1E_15DefaultEpilogueISI_SJ_SJ_NS1D_6thread17LinearCombinationISI_Li1EffLNS1I_9ScaleType4KindE0ELNS_15FloatRoundStyleE2ESI_EENS1_15EpilogueDefaultEEEEEvvEEEEvNT_6ParamsE --------------------------
	.section	.nv.shared._ZN7cutlass13device_kernelINS_4gemm6kernel13GemmUniversalIN4cute5tupleIJiiiiEEENS1_10collective13CollectiveMmaINS1_34MainloopSm90TmaGmmaWarpSpecializedILi5ENS5_IJNS4_1CILi1EEESB_SB_EEENS1_32KernelTmaWarpSpecializedPingpongEEENS5_IJNSA_ILi64EEENSA_ILi128EEESG_EEENS_6half_tENS5_IJlSB_lEEESI_SJ_NS4_8TiledMMAINS4_8MMA_AtomIJNS4_4SM904GMMA26MMA_64x128x16_F32F16F16_SSILNSN_5MajorE0ELSP_0ELNSN_7ScaleInE1ELSQ_1EEEEEENS4_6LayoutISC_NS5_IJNSA_ILi0EEESU_SU_EEEEENS5_IJNS4_10UnderscoreESX_SX_EEEEENS4_13SM90_TMA_LOADENS4_14ComposedLayoutINS4_7SwizzleILi3ELi4ELi3EEENS4_18smem_ptr_flag_bitsILi16EEENST_INS5_IJNSA_ILi8EEESF_EEENS5_IJSF_SB_EEEEEEEvNS4_8identityES10_S1A_vS1B_EENS_8epilogue10collective6detail29Sm90TmaWarpSpecializedAdapterINS1E_15DefaultEpilogueISI_SJ_SJ_NS1D_6thread17LinearCombinationISI_Li1EffLNS1I_9ScaleType4KindE0ELNS_15FloatRoundStyleE2ESI_EENS1_15EpilogueDefaultEEEEEvvEEEEvNT_6ParamsE,"aw",@nobits
	.sectionflags	@""
	.align	16
	.zero		1024


//--------------------- .nv.shared.reserved.0     --------------------------
	.section	.nv.shared.reserved.0,"aw",@nobits
	.weak		__nv_reservedSMEM_offset_0_alias
	.size		__nv_reservedSMEM_offset_0_alias, 0, 0
	.other		__nv_reservedSMEM_offset_0_alias,@"STO_CUDA_RESERVED_SHARED STV_DEFAULT"
__nv_reservedSMEM_offset_0_alias:
	.zero		0


//--------------------- .nv.global                --------------------------
	.section	.nv.global,"aw",@nobits
.nv.global:
	.type		_ZN39_INTERNAL_5876d7f1_4_k_cu_3058a25b_33004cute1_E,@object
	.size		_ZN39_INTERNAL_5876d7f1_4_k_cu_3058a25b_33004cute1_E,(_ZN39_INTERNAL_5876d7f1_4_k_cu_3058a25b_33004cuda3std3__45__cpo6cbeginE - _ZN39_INTERNAL_5876d7f1_4_k_cu_3058a25b_33004cute1_E)
_ZN39_INTERNAL_5876d7f1_4_k_cu_3058a25b_33004cute1_E:
	.zero		1
	.type		_ZN39_INTERNAL_5876d7f1_4_k_cu_3058a25b_33004cuda3std3__45__cpo6cbeginE,@object
	.size		_ZN39_INTERNAL_5876d7f1_4_k_cu_3058a25b_33004cuda3std3__45__cpo6cbeginE,(_ZN39_INTERNAL_5876d7f1_4_k_cu_3058a25b_33004cuda3std3__48in_placeE - _ZN39_INTERNAL_5876d7f1_4_k_cu_3058a25b_33004cuda3std3__45__cpo6cbeginE)
_ZN39_INTERNAL_5876d7f1_4_k_cu_3058a25b_33004cuda3std3__45__cpo6cbeginE:
	.zero		1
	.type		_ZN39_INTERNAL_5876d7f1_4_k_cu_3058a25b_33004cuda3std3__48in_placeE,@object
	.size		_ZN39_INTERNAL_5876d7f1_4_k_cu_3058a25b_33004cuda3std3__48in_placeE,(_ZN39_INTERNAL_5876d7f1_4_k_cu_3058a25b_33004cuda3std6ranges3__45__cpo9iter_moveE - _ZN39_INTERNAL_5876d7f1_4_k_cu_3058a25b_33004cuda3std3__48in_placeE)
_ZN39_INTERNAL_5876d7f1_4_k_cu_3058a25b_33004cuda3std3__48in_placeE:
	.zero		1
	.type		_ZN39_INTERNAL_5876d7f1_4_k_cu_3058a25b_33004cuda3std6ranges3__45__cpo9iter_moveE,@object
	.size		_ZN39_INTERNAL_5876d7f1_4_k_cu_3058a25b_33004cuda3std6ranges3__45__cpo9iter_moveE,(_ZN39_INTERNAL_5876d7f1_4_k_cu_3058a25b_33004cuda3std3__45__cpo5beginE - _ZN39_INTERNAL_5876d7f1_4_k_cu_3058a25b_33004cuda3std6ranges3__45__cpo9iter_moveE)
_ZN39_INTERNAL_5876d7f1_4_k_cu_3058a25b_33004cuda3std6ranges3__45__cpo9iter_moveE:
	.zero		1
	.type		_ZN39_INTERNAL_5876d7f1_4_k_cu_3058a25b_33004cuda3std3__45__cpo5beginE,@object
	.size		_ZN39_INTERNAL_5876d7f1_4_k_cu_3058a25b_33004cuda3std3__45__cpo5beginE,(_ZN39_INTERNAL_5876d7f1_4_k_cu_3058a25b_33004cuda3std3__441_GLOBAL__N__5876d7f1_4_k_cu_3058a25b_33006ignoreE - _ZN39_INTERNAL_5876d7f1_4_k_cu_3058a25b_33004cuda3std3__45__cpo5beginE)
_ZN39_INTERNAL_5876d7f1_4_k_cu_3058a25b_33004cuda3std3__45__cpo5beginE:
	.zero		1
	.type		_ZN39_INTERNAL_5876d7f1_4_k_cu_3058a25b_33004cuda3std3__441_GLOBAL__N__5876d7f1_4_k_cu_3058a25b_33006ignoreE,@object
	.size		_ZN39_INTERNAL_5876d7f1_4_k_cu_3058a25b_33004cuda3std3__441_GLOBAL__N__5876d7f1_4_k_cu_3058a25b_33006ignoreE,(_ZN39_INTERNAL_5876d7f1_4_k_cu_3058a25b_33004cute7productE - _ZN39_INTERNAL_5876d7f1_4_k_cu_3058a25b_33004cuda3std3__441_GLOBAL__N__5876d7f1_4_k_cu_3058a25b_33006ignoreE)
_ZN39_INTERNAL_5876d7f1_4_k_cu_3058a25b_33004cuda3std3__441_GLOBAL__N__5876d7f1_4_k_cu_3058a25b_33006ignoreE:
	.zero		1
	.type		_ZN39_INTERNAL_5876d7f1_4_k_cu_3058a25b_33004cute7productE,@object
	.size		_ZN39_INTERNAL_5876d7f1_4_k_cu_3058a25b_33004cute7productE,(_ZN39_INTERNAL_5876d7f1_4_k_cu_3058a25b_33004cuda3std3__45__cpo3endE - _ZN39_INTERNAL_5876d7f1_4_k_cu_3058a25b_33004cute7productE)
_ZN39_INTERNAL_5876d7f1_4_k_cu_3058a25b_33004cute7productE:
	.zero		1
	.type		_ZN39_INTERNAL_5876d7f1_4_k_cu_3058a25b_33004cuda3std3__45__cpo3endE,@object
	.size		_ZN39_INTERNAL_5876d7f1_4_k_cu_3058a25b_33004cuda3std3__45__cpo3endE,(_ZN39_INTERNAL_5876d7f1_4_k_cu_3058a25b_33004cuda3std3__419piecewise_constructE - _ZN39_INTERNAL_5876d7f1_4_k_cu_3058a25b_33004cuda3std3__45__cpo3endE)
_ZN39_INTERNAL_5876d7f1_4_k_cu_3058a25b_33004cuda3std3__45__cpo3endE:
	.zero		1
	.type		_ZN39_INTERNAL_5876d7f1_4_k_cu_3058a25b_33004cuda3std3__419piecewise_constructE,@object
	.size		_ZN39_INTERNAL_5876d7f1_4_k_cu_3058a25b_33004cuda3std3__419piecewise_constructE,(_ZN39_INTERNAL_5876d7f1_4_k_cu_3058a25b_33004cuda3std3__45__cpo4cendE - _ZN39_INTERNAL_5876d7f1_4_k_cu_3058a25b_33004cuda3std3__419piecewise_constructE)
_ZN39_INTERNAL_5876d7f1_4_k_cu_3058a25b_33004cuda3std3__419piecewise_constructE:
	.zero		1
	.type		_ZN39_INTERNAL_5876d7f1_4_k_cu_3058a25b_33004cuda3std3__45__cpo4cendE,@object
	.size		_ZN39_INTERNAL_5876d7f1_4_k_cu_3058a25b_33004cuda3std3__45__cpo4cendE,(_ZN39_INTERNAL_5876d7f1_4_k_cu_3058a25b_33004cuda3std6ranges3__45__cpo4swapE - _ZN39_INTERNAL_5876d7f1_4_k_cu_3058a25b_33004cuda3std3__45__cpo4cendE)
_ZN39_INTERNAL_5876d7f1_4_k_cu_3058a25b_33004cuda3std3__45__cpo4cendE:
	.zero		1
	.type		_ZN39_INTERNAL_5876d7f1_4_k_cu_3058a25b_33004cuda3std6ranges3__45__cpo4swapE,@object
	.size		_ZN39_INTERNAL_5876d7f1_4_k_cu_3058a25b_33004cuda3std6ranges3__45__cpo4swapE,(.L_8 - _ZN39_INTERNAL_5876d7f1_4_k_cu_3058a25b_33004cuda3std6ranges3__45__cpo4swapE)
_ZN39_INTERNAL_5876d7f1_4_k_cu_3058a25b_33004cuda3std6ranges3__45__cpo4swapE:
	.zero		1
.L_8:


//--------------------- .nv.constant0._ZN7cutlass13device_kernelINS_4gemm6kernel13GemmUniversalIN4cute5tupleIJiiiiEEENS1_10collective13CollectiveMmaINS1_34MainloopSm90TmaGmmaWarpSpecializedILi5ENS5_IJNS4_1CILi1EEESB_SB_EEENS1_32KernelTmaWarpSpecializedPingpongEEENS5_IJNSA_ILi64EEENSA_ILi128EEESG_EEENS_6half_tENS5_IJlSB_lEEESI_SJ_NS4_8TiledMMAINS4_8MMA_AtomIJNS4_4SM904GMMA26MMA_64x128x16_F32F16F16_SSILNSN_5MajorE0ELSP_0ELNSN_7ScaleInE1ELSQ_1EEEEEENS4_6LayoutISC_NS5_IJNSA_ILi0EEESU_SU_EEEEENS5_IJNS4_10UnderscoreESX_SX_EEEEENS4_13SM90_TMA_LOADENS4_14ComposedLayoutINS4_7SwizzleILi3ELi4ELi3EEENS4_18smem_ptr_flag_bitsILi16EEENST_INS5_IJNSA_ILi8EEESF_EEENS5_IJSF_SB_EEEEEEEvNS4_8identityES10_S1A_vS1B_EENS_8epilogue10collective6detail29Sm90TmaWarpSpecializedAdapterINS1E_15DefaultEpilogueISI_SJ_SJ_NS1D_6thread17LinearCombinationISI_Li1EffLNS1I_9ScaleType4KindE0ELNS_15FloatRoundStyleE2ESI_EENS1_15EpilogueDefaultEEEEEvvEEEEvNT_6ParamsE --------------------------
	.section	.nv.constant0._ZN7cutlass13device_kernelINS_4gemm6kernel13GemmUniversalIN4cute5tupleIJiiiiEEENS1_10collective13CollectiveMmaINS1_34MainloopSm90TmaGmmaWarpSpecializedILi5ENS5_IJNS4_1CILi1EEESB_SB_EEENS1_32KernelTmaWarpSpecializedPingpongEEENS5_IJNSA_ILi64EEENSA_ILi128EEESG_EEENS_6half_tENS5_IJlSB_lEEESI_SJ_NS4_8TiledMMAINS4_8MMA_AtomIJNS4_4SM904GMMA26MMA_64x128x16_F32F16F16_SSILNSN_5MajorE0ELSP_0ELNSN_7ScaleInE1ELSQ_1EEEEEENS4_6LayoutISC_NS5_IJNSA_ILi0EEESU_SU_EEEEENS5_IJNS4_10UnderscoreESX_SX_EEEEENS4_13SM90_TMA_LOADENS4_14ComposedLayoutINS4_7SwizzleILi3ELi4ELi3EEENS4_18smem_ptr_flag_bitsILi16EEENST_INS5_IJNSA_ILi8EEESF_EEENS5_IJSF_SB_EEEEEEEvNS4_8identityES10_S1A_vS1B_EENS_8epilogue10collective6detail29Sm90TmaWarpSpecializedAdapterINS1E_15DefaultEpilogueISI_SJ_SJ_NS1D_6thread17LinearCombinationISI_Li1EffLNS1I_9ScaleType4KindE0ELNS_15FloatRoundStyleE2ESI_EENS1_15EpilogueDefaultEEEEEvvEEEEvNT_6ParamsE,"a",@progbits
	.sectionflags	@""
	.align	4
.nv.constant0._ZN7cutlass13device_kernelINS_4gemm6kernel13GemmUniversalIN4cute5tupleIJiiiiEEENS1_10collective13CollectiveMmaINS1_34MainloopSm90TmaGmmaWarpSpecializedILi5ENS5_IJNS4_1CILi1EEESB_SB_EEENS1_32KernelTmaWarpSpecializedPingpongEEENS5_IJNSA_ILi64EEENSA_ILi128EEESG_EEENS_6half_tENS5_IJlSB_lEEESI_SJ_NS4_8TiledMMAINS4_8MMA_AtomIJNS4_4SM904GMMA26MMA_64x128x16_F32F16F16_SSILNSN_5MajorE0ELSP_0ELNSN_7ScaleInE1ELSQ_1EEEEEENS4_6LayoutISC_NS5_IJNSA_ILi0EEESU_SU_EEEEENS5_IJNS4_10UnderscoreESX_SX_EEEEENS4_13SM90_TMA_LOADENS4_14ComposedLayoutINS4_7SwizzleILi3ELi4ELi3EEENS4_18smem_ptr_flag_bitsILi16EEENST_INS5_IJNSA_ILi8EEESF_EEENS5_IJSF_SB_EEEEEEEvNS4_8identityES10_S1A_vS1B_EENS_8epilogue10collective6detail29Sm90TmaWarpSpecializedAdapterINS1E_15DefaultEpilogueISI_SJ_SJ_NS1D_6thread17LinearCombinationISI_Li1EffLNS1I_9ScaleType4KindE0ELNS_15FloatRoundStyleE2ESI_EENS1_15EpilogueDefaultEEEEEvvEEEEvNT_6ParamsE:
	.zero		1664


//--------------------- SYMBOLS --------------------------

	.type		.nv.reservedSmem.offset0,@object
	.size		.nv.reservedSmem.offset0,0x4
	.type		__assertfail,@function
